//
// Generated by NVIDIA NVVM Compiler
//
// Compiler Build ID: CL-36424714
// Cuda compilation tools, release 13.0, V13.0.88
// Based on NVVM 20.0.0
//

.version 9.0
.target sm_100
.address_size 64

	// .globl	_Z22matrix_multiply_tilingPKfS0_Pfiii
// _ZZ22matrix_multiply_tilingPKfS0_PfiiiE2As has been demoted
// _ZZ22matrix_multiply_tilingPKfS0_PfiiiE2Bs has been demoted

.visible .entry _Z22matrix_multiply_tilingPKfS0_Pfiii(
	.param .u64 .ptr .align 1 _Z22matrix_multiply_tilingPKfS0_Pfiii_param_0,
	.param .u64 .ptr .align 1 _Z22matrix_multiply_tilingPKfS0_Pfiii_param_1,
	.param .u64 .ptr .align 1 _Z22matrix_multiply_tilingPKfS0_Pfiii_param_2,
	.param .u32 _Z22matrix_multiply_tilingPKfS0_Pfiii_param_3,
	.param .u32 _Z22matrix_multiply_tilingPKfS0_Pfiii_param_4,
	.param .u32 _Z22matrix_multiply_tilingPKfS0_Pfiii_param_5
)
{
	.reg .pred 	%p<124>;
	.reg .b32 	%r<657>;
	.reg .b32 	%f<531>;
	.reg .b64 	%rd<295>;
	// demoted variable
	.shared .align 4 .b8 _ZZ22matrix_multiply_tilingPKfS0_PfiiiE2As[2048];
	// demoted variable
	.shared .align 4 .b8 _ZZ22matrix_multiply_tilingPKfS0_PfiiiE2Bs[2048];
	ld.param.u32 	%r28, [_Z22matrix_multiply_tilingPKfS0_Pfiii_param_5];
	setp.eq.s32 	%p1, %r28, 0;
	mov.f32 	%f323, 0f00000000;
	mov.f32 	%f324, %f323;
	mov.f32 	%f325, %f323;
	mov.f32 	%f326, %f323;
	mov.f32 	%f327, %f323;
	mov.f32 	%f328, %f323;
	mov.f32 	%f329, %f323;
	mov.f32 	%f330, %f323;
	mov.f32 	%f331, %f323;
	mov.f32 	%f332, %f323;
	mov.f32 	%f333, %f323;
	mov.f32 	%f334, %f323;
	mov.f32 	%f335, %f323;
	mov.f32 	%f336, %f323;
	mov.f32 	%f337, %f323;
	mov.f32 	%f338, %f323;
	mov.f32 	%f339, %f323;
	mov.f32 	%f340, %f323;
	mov.f32 	%f341, %f323;
	mov.f32 	%f342, %f323;
	mov.f32 	%f343, %f323;
	mov.f32 	%f344, %f323;
	mov.f32 	%f345, %f323;
	mov.f32 	%f346, %f323;
	mov.f32 	%f347, %f323;
	mov.f32 	%f348, %f323;
	mov.f32 	%f349, %f323;
	mov.f32 	%f350, %f323;
	mov.f32 	%f351, %f323;
	mov.f32 	%f352, %f323;
	mov.f32 	%f353, %f323;
	mov.f32 	%f354, %f323;
	mov.f32 	%f355, %f323;
	mov.f32 	%f356, %f323;
	mov.f32 	%f357, %f323;
	mov.f32 	%f358, %f323;
	mov.f32 	%f359, %f323;
	mov.f32 	%f360, %f323;
	mov.f32 	%f361, %f323;
	mov.f32 	%f362, %f323;
	mov.f32 	%f363, %f323;
	mov.f32 	%f364, %f323;
	mov.f32 	%f365, %f323;
	mov.f32 	%f366, %f323;
	mov.f32 	%f367, %f323;
	mov.f32 	%f368, %f323;
	mov.f32 	%f369, %f323;
	mov.f32 	%f370, %f323;
	mov.f32 	%f371, %f323;
	mov.f32 	%f372, %f323;
	mov.f32 	%f373, %f323;
	mov.f32 	%f374, %f323;
	mov.f32 	%f375, %f323;
	mov.f32 	%f376, %f323;
	mov.f32 	%f377, %f323;
	mov.f32 	%f378, %f323;
	mov.f32 	%f379, %f323;
	mov.f32 	%f380, %f323;
	mov.f32 	%f381, %f323;
	mov.f32 	%f382, %f323;
	mov.f32 	%f383, %f323;
	mov.f32 	%f384, %f323;
	mov.f32 	%f385, %f323;
	mov.f32 	%f386, %f323;
	@%p1 bra 	$L__BB0_37;
	mov.b32 	%r654, 0;
	mov.f32 	%f323, 0f00000000;
	mov.u32 	%r30, %tid.x;
	shr.u32 	%r32, %r30, 3;
	and.b32  	%r33, %r30, 7;
	mov.u32 	%r40, %ctaid.y;
	add.s32 	%r48, %r32, 8;
$L__BB0_2:
	ld.param.u32 	%r629, [_Z22matrix_multiply_tilingPKfS0_Pfiii_param_5];
	ld.param.u32 	%r532, [_Z22matrix_multiply_tilingPKfS0_Pfiii_param_3];
	setp.lt.u32 	%p2, %r32, %r532;
	add.s32 	%r34, %r654, %r33;
	setp.lt.u32 	%p3, %r34, %r629;
	and.pred  	%p4, %p2, %p3;
	mov.f32 	%f451, 0f00000000;
	@%p4 bra 	$L__BB0_3;
	bra.uni 	$L__BB0_4;
$L__BB0_3:
	ld.param.u32 	%r630, [_Z22matrix_multiply_tilingPKfS0_Pfiii_param_5];
	ld.param.u64 	%rd277, [_Z22matrix_multiply_tilingPKfS0_Pfiii_param_0];
	mad.lo.s32 	%r39, %r32, %r630, %r34;
	cvt.u64.u32 	%rd18, %r39;
	mul.lo.s32 	%r41, %r40, %r630;
	shl.b32 	%r42, %r41, 6;
	cvt.u64.u32 	%rd19, %r42;
	add.s64 	%rd20, %rd18, %rd19;
	cvta.to.global.u64 	%rd21, %rd277;
	shl.b64 	%rd22, %rd20, 2;
	add.s64 	%rd23, %rd21, %rd22;
	ld.global.nc.f32 	%f451, [%rd23];
$L__BB0_4:
	ld.param.u32 	%r631, [_Z22matrix_multiply_tilingPKfS0_Pfiii_param_5];
	ld.param.u32 	%r533, [_Z22matrix_multiply_tilingPKfS0_Pfiii_param_3];
	setp.ge.u32 	%p5, %r34, %r631;
	setp.ge.u32 	%p6, %r48, %r533;
	shl.b32 	%r49, %r30, 2;
	and.b32  	%r50, %r49, 4092;
	mov.u32 	%r51, _ZZ22matrix_multiply_tilingPKfS0_PfiiiE2As;
	add.s32 	%r52, %r51, %r50;
	st.shared.f32 	[%r52], %f451;
	mov.f32 	%f452, 0f00000000;
	or.pred  	%p7, %p6, %p5;
	@%p7 bra 	$L__BB0_6;
	ld.param.u32 	%r632, [_Z22matrix_multiply_tilingPKfS0_Pfiii_param_5];
	ld.param.u64 	%rd278, [_Z22matrix_multiply_tilingPKfS0_Pfiii_param_0];
	shl.b32 	%r53, %r632, 3;
	mov.u32 	%r54, %tid.x;
	shr.u32 	%r55, %r54, 3;
	mad.lo.s32 	%r56, %r55, %r632, %r53;
	and.b32  	%r57, %r54, 7;
	add.s32 	%r58, %r654, %r57;
	add.s32 	%r59, %r56, %r58;
	cvt.u64.u32 	%rd24, %r59;
	mov.u32 	%r60, %ctaid.y;
	mul.lo.s32 	%r61, %r60, %r632;
	shl.b32 	%r62, %r61, 6;
	cvt.u64.u32 	%rd25, %r62;
	add.s64 	%rd26, %rd24, %rd25;
	cvta.to.global.u64 	%rd27, %rd278;
	shl.b64 	%rd28, %rd26, 2;
	add.s64 	%rd29, %rd27, %rd28;
	ld.global.nc.f32 	%f452, [%rd29];
$L__BB0_6:
	ld.param.u32 	%r633, [_Z22matrix_multiply_tilingPKfS0_Pfiii_param_5];
	ld.param.u32 	%r534, [_Z22matrix_multiply_tilingPKfS0_Pfiii_param_3];
	mov.u32 	%r63, %tid.x;
	and.b32  	%r65, %r63, 7;
	add.s32 	%r66, %r654, %r65;
	setp.ge.u32 	%p8, %r66, %r633;
	shr.u32 	%r67, %r63, 3;
	add.s32 	%r68, %r67, 16;
	setp.ge.u32 	%p9, %r68, %r534;
	shl.b32 	%r69, %r63, 2;
	and.b32  	%r70, %r69, 4092;
	add.s32 	%r72, %r51, %r70;
	st.shared.f32 	[%r72+256], %f452;
	mov.f32 	%f453, 0f00000000;
	or.pred  	%p10, %p9, %p8;
	@%p10 bra 	$L__BB0_8;
	ld.param.u32 	%r634, [_Z22matrix_multiply_tilingPKfS0_Pfiii_param_5];
	ld.param.u64 	%rd279, [_Z22matrix_multiply_tilingPKfS0_Pfiii_param_0];
	shl.b32 	%r73, %r634, 4;
	shr.u32 	%r75, %r63, 3;
	mad.lo.s32 	%r76, %r75, %r634, %r73;
	and.b32  	%r77, %r63, 7;
	add.s32 	%r78, %r654, %r77;
	add.s32 	%r79, %r76, %r78;
	cvt.u64.u32 	%rd30, %r79;
	mov.u32 	%r80, %ctaid.y;
	mul.lo.s32 	%r81, %r80, %r634;
	shl.b32 	%r82, %r81, 6;
	cvt.u64.u32 	%rd31, %r82;
	add.s64 	%rd32, %rd30, %rd31;
	cvta.to.global.u64 	%rd33, %rd279;
	shl.b64 	%rd34, %rd32, 2;
	add.s64 	%rd35, %rd33, %rd34;
	ld.global.nc.f32 	%f453, [%rd35];
$L__BB0_8:
	ld.param.u32 	%r635, [_Z22matrix_multiply_tilingPKfS0_Pfiii_param_5];
	ld.param.u32 	%r535, [_Z22matrix_multiply_tilingPKfS0_Pfiii_param_3];
	setp.ge.u32 	%p11, %r66, %r635;
	shr.u32 	%r87, %r63, 3;
	add.s32 	%r88, %r87, 24;
	setp.ge.u32 	%p12, %r88, %r535;
	shl.b32 	%r89, %r63, 2;
	and.b32  	%r90, %r89, 4092;
	mov.u32 	%r91, _ZZ22matrix_multiply_tilingPKfS0_PfiiiE2As;
	add.s32 	%r92, %r91, %r90;
	st.shared.f32 	[%r92+512], %f453;
	mov.f32 	%f454, 0f00000000;
	or.pred  	%p13, %p12, %p11;
	@%p13 bra 	$L__BB0_10;
	ld.param.u32 	%r636, [_Z22matrix_multiply_tilingPKfS0_Pfiii_param_5];
	ld.param.u64 	%rd280, [_Z22matrix_multiply_tilingPKfS0_Pfiii_param_0];
	shl.b32 	%r93, %r636, 3;
	shl.b32 	%r94, %r636, 4;
	shr.u32 	%r96, %r63, 3;
	mad.lo.s32 	%r97, %r96, %r636, %r94;
	add.s32 	%r98, %r97, %r93;
	and.b32  	%r99, %r63, 7;
	add.s32 	%r100, %r654, %r99;
	add.s32 	%r101, %r98, %r100;
	cvt.u64.u32 	%rd36, %r101;
	mov.u32 	%r102, %ctaid.y;
	mul.lo.s32 	%r103, %r102, %r636;
	shl.b32 	%r104, %r103, 6;
	cvt.u64.u32 	%rd37, %r104;
	add.s64 	%rd38, %rd36, %rd37;
	cvta.to.global.u64 	%rd39, %rd280;
	shl.b64 	%rd40, %rd38, 2;
	add.s64 	%rd41, %rd39, %rd40;
	ld.global.nc.f32 	%f454, [%rd41];
$L__BB0_10:
	ld.param.u32 	%r637, [_Z22matrix_multiply_tilingPKfS0_Pfiii_param_5];
	ld.param.u32 	%r536, [_Z22matrix_multiply_tilingPKfS0_Pfiii_param_3];
	and.b32  	%r107, %r63, 7;
	add.s32 	%r108, %r654, %r107;
	setp.ge.u32 	%p14, %r108, %r637;
	add.s32 	%r110, %r87, 32;
	setp.ge.u32 	%p15, %r110, %r536;
	shl.b32 	%r111, %r63, 2;
	and.b32  	%r112, %r111, 4092;
	mov.u32 	%r113, _ZZ22matrix_multiply_tilingPKfS0_PfiiiE2As;
	add.s32 	%r114, %r113, %r112;
	st.shared.f32 	[%r114+768], %f454;
	mov.f32 	%f455, 0f00000000;
	or.pred  	%p16, %p15, %p14;
	@%p16 bra 	$L__BB0_12;
	ld.param.u32 	%r638, [_Z22matrix_multiply_tilingPKfS0_Pfiii_param_5];
	ld.param.u64 	%rd281, [_Z22matrix_multiply_tilingPKfS0_Pfiii_param_0];
	shl.b32 	%r115, %r638, 5;
	shr.u32 	%r117, %r63, 3;
	mad.lo.s32 	%r118, %r117, %r638, %r115;
	and.b32  	%r119, %r63, 7;
	add.s32 	%r120, %r654, %r119;
	add.s32 	%r121, %r118, %r120;
	cvt.u64.u32 	%rd42, %r121;
	mov.u32 	%r122, %ctaid.y;
	mul.lo.s32 	%r123, %r122, %r638;
	shl.b32 	%r124, %r123, 6;
	cvt.u64.u32 	%rd43, %r124;
	add.s64 	%rd44, %rd42, %rd43;
	cvta.to.global.u64 	%rd45, %rd281;
	shl.b64 	%rd46, %rd44, 2;
	add.s64 	%rd47, %rd45, %rd46;
	ld.global.nc.f32 	%f455, [%rd47];
$L__BB0_12:
	ld.param.u32 	%r639, [_Z22matrix_multiply_tilingPKfS0_Pfiii_param_5];
	ld.param.u32 	%r537, [_Z22matrix_multiply_tilingPKfS0_Pfiii_param_3];
	setp.ge.u32 	%p17, %r108, %r639;
	shr.u32 	%r129, %r63, 3;
	add.s32 	%r130, %r129, 40;
	setp.ge.u32 	%p18, %r130, %r537;
	shl.b32 	%r131, %r63, 2;
	and.b32  	%r132, %r131, 4092;
	mov.u32 	%r133, _ZZ22matrix_multiply_tilingPKfS0_PfiiiE2As;
	add.s32 	%r134, %r133, %r132;
	st.shared.f32 	[%r134+1024], %f455;
	mov.f32 	%f456, 0f00000000;
	or.pred  	%p19, %p18, %p17;
	@%p19 bra 	$L__BB0_14;
	ld.param.u32 	%r640, [_Z22matrix_multiply_tilingPKfS0_Pfiii_param_5];
	ld.param.u64 	%rd282, [_Z22matrix_multiply_tilingPKfS0_Pfiii_param_0];
	shl.b32 	%r135, %r640, 3;
	shl.b32 	%r136, %r640, 5;
	shr.u32 	%r138, %r63, 3;
	mad.lo.s32 	%r139, %r138, %r640, %r136;
	add.s32 	%r140, %r139, %r135;
	and.b32  	%r141, %r63, 7;
	add.s32 	%r142, %r654, %r141;
	add.s32 	%r143, %r140, %r142;
	cvt.u64.u32 	%rd48, %r143;
	mov.u32 	%r144, %ctaid.y;
	mul.lo.s32 	%r145, %r144, %r640;
	shl.b32 	%r146, %r145, 6;
	cvt.u64.u32 	%rd49, %r146;
	add.s64 	%rd50, %rd48, %rd49;
	cvta.to.global.u64 	%rd51, %rd282;
	shl.b64 	%rd52, %rd50, 2;
	add.s64 	%rd53, %rd51, %rd52;
	ld.global.nc.f32 	%f456, [%rd53];
$L__BB0_14:
	ld.param.u32 	%r641, [_Z22matrix_multiply_tilingPKfS0_Pfiii_param_5];
	ld.param.u32 	%r538, [_Z22matrix_multiply_tilingPKfS0_Pfiii_param_3];
	and.b32  	%r149, %r63, 7;
	add.s32 	%r150, %r654, %r149;
	setp.ge.u32 	%p20, %r150, %r641;
	add.s32 	%r152, %r129, 48;
	setp.ge.u32 	%p21, %r152, %r538;
	shl.b32 	%r153, %r63, 2;
	and.b32  	%r154, %r153, 4092;
	mov.u32 	%r155, _ZZ22matrix_multiply_tilingPKfS0_PfiiiE2As;
	add.s32 	%r156, %r155, %r154;
	st.shared.f32 	[%r156+1280], %f456;
	mov.f32 	%f457, 0f00000000;
	or.pred  	%p22, %p21, %p20;
	@%p22 bra 	$L__BB0_16;
	ld.param.u32 	%r642, [_Z22matrix_multiply_tilingPKfS0_Pfiii_param_5];
	ld.param.u64 	%rd283, [_Z22matrix_multiply_tilingPKfS0_Pfiii_param_0];
	shl.b32 	%r157, %r642, 4;
	shl.b32 	%r158, %r642, 5;
	shr.u32 	%r160, %r63, 3;
	mad.lo.s32 	%r161, %r160, %r642, %r158;
	add.s32 	%r162, %r157, %r161;
	and.b32  	%r163, %r63, 7;
	add.s32 	%r164, %r654, %r163;
	add.s32 	%r165, %r162, %r164;
	cvt.u64.u32 	%rd54, %r165;
	mov.u32 	%r166, %ctaid.y;
	mul.lo.s32 	%r167, %r166, %r642;
	shl.b32 	%r168, %r167, 6;
	cvt.u64.u32 	%rd55, %r168;
	add.s64 	%rd56, %rd54, %rd55;
	cvta.to.global.u64 	%rd57, %rd283;
	shl.b64 	%rd58, %rd56, 2;
	add.s64 	%rd59, %rd57, %rd58;
	ld.global.nc.f32 	%f457, [%rd59];
$L__BB0_16:
	ld.param.u32 	%r643, [_Z22matrix_multiply_tilingPKfS0_Pfiii_param_5];
	ld.param.u32 	%r539, [_Z22matrix_multiply_tilingPKfS0_Pfiii_param_3];
	setp.ge.u32 	%p23, %r150, %r643;
	shr.u32 	%r173, %r63, 3;
	add.s32 	%r174, %r173, 56;
	setp.ge.u32 	%p24, %r174, %r539;
	shl.b32 	%r175, %r63, 2;
	and.b32  	%r176, %r175, 4092;
	mov.u32 	%r177, _ZZ22matrix_multiply_tilingPKfS0_PfiiiE2As;
	add.s32 	%r178, %r177, %r176;
	st.shared.f32 	[%r178+1536], %f457;
	mov.f32 	%f458, 0f00000000;
	or.pred  	%p25, %p24, %p23;
	@%p25 bra 	$L__BB0_18;
	ld.param.u32 	%r644, [_Z22matrix_multiply_tilingPKfS0_Pfiii_param_5];
	ld.param.u64 	%rd284, [_Z22matrix_multiply_tilingPKfS0_Pfiii_param_0];
	shl.b32 	%r179, %r644, 3;
	shl.b32 	%r180, %r644, 4;
	shl.b32 	%r181, %r644, 5;
	shr.u32 	%r183, %r63, 3;
	mad.lo.s32 	%r184, %r183, %r644, %r181;
	add.s32 	%r185, %r180, %r184;
	add.s32 	%r186, %r185, %r179;
	and.b32  	%r187, %r63, 7;
	add.s32 	%r188, %r654, %r187;
	add.s32 	%r189, %r186, %r188;
	cvt.u64.u32 	%rd60, %r189;
	mov.u32 	%r190, %ctaid.y;
	mul.lo.s32 	%r191, %r190, %r644;
	shl.b32 	%r192, %r191, 6;
	cvt.u64.u32 	%rd61, %r192;
	add.s64 	%rd62, %rd60, %rd61;
	cvta.to.global.u64 	%rd63, %rd284;
	shl.b64 	%rd64, %rd62, 2;
	add.s64 	%rd65, %rd63, %rd64;
	ld.global.nc.f32 	%f458, [%rd65];
$L__BB0_18:
	ld.param.u32 	%r645, [_Z22matrix_multiply_tilingPKfS0_Pfiii_param_5];
	ld.param.u32 	%r548, [_Z22matrix_multiply_tilingPKfS0_Pfiii_param_4];
	mov.u32 	%r193, %ctaid.x;
	shl.b32 	%r194, %r193, 6;
	and.b32  	%r196, %r63, 63;
	or.b32  	%r197, %r194, %r196;
	setp.ge.u32 	%p26, %r197, %r548;
	shl.b32 	%r199, %r63, 2;
	mov.u32 	%r200, _ZZ22matrix_multiply_tilingPKfS0_PfiiiE2As;
	add.s32 	%r201, %r200, %r199;
	st.shared.f32 	[%r201+1792], %f458;
	shr.u32 	%r202, %r63, 6;
	add.s32 	%r203, %r202, %r654;
	setp.ge.u32 	%p27, %r203, %r645;
	mov.f32 	%f459, 0f00000000;
	or.pred  	%p28, %p27, %p26;
	@%p28 bra 	$L__BB0_20;
	ld.param.u32 	%r549, [_Z22matrix_multiply_tilingPKfS0_Pfiii_param_4];
	ld.param.u64 	%rd285, [_Z22matrix_multiply_tilingPKfS0_Pfiii_param_1];
	shr.u32 	%r205, %r63, 6;
	add.s32 	%r206, %r205, %r654;
	and.b32  	%r207, %r63, 63;
	mad.lo.s32 	%r208, %r206, %r549, %r207;
	cvt.u64.u32 	%rd66, %r208;
	mov.u32 	%r209, %ctaid.x;
	shl.b32 	%r210, %r209, 6;
	cvt.u64.u32 	%rd67, %r210;
	add.s64 	%rd68, %rd66, %rd67;
	cvta.to.global.u64 	%rd69, %rd285;
	shl.b64 	%rd70, %rd68, 2;
	add.s64 	%rd71, %rd69, %rd70;
	ld.global.nc.f32 	%f459, [%rd71];
$L__BB0_20:
	ld.param.u32 	%r646, [_Z22matrix_multiply_tilingPKfS0_Pfiii_param_5];
	ld.param.u32 	%r550, [_Z22matrix_multiply_tilingPKfS0_Pfiii_param_4];
	mov.u32 	%r213, %tid.x;
	and.b32  	%r214, %r213, 63;
	or.b32  	%r215, %r194, %r214;
	setp.ge.u32 	%p29, %r215, %r550;
	shl.b32 	%r217, %r213, 2;
	mov.u32 	%r218, _ZZ22matrix_multiply_tilingPKfS0_PfiiiE2Bs;
	add.s32 	%r219, %r218, %r217;
	st.shared.f32 	[%r219], %f459;
	shr.u32 	%r220, %r213, 6;
	add.s32 	%r221, %r220, %r654;
	add.s32 	%r222, %r221, 1;
	setp.ge.u32 	%p30, %r222, %r646;
	mov.f32 	%f460, 0f00000000;
	or.pred  	%p31, %p30, %p29;
	@%p31 bra 	$L__BB0_22;
	ld.param.u32 	%r551, [_Z22matrix_multiply_tilingPKfS0_Pfiii_param_4];
	ld.param.u64 	%rd286, [_Z22matrix_multiply_tilingPKfS0_Pfiii_param_1];
	shr.u32 	%r224, %r213, 6;
	add.s32 	%r225, %r224, %r654;
	mad.lo.s32 	%r226, %r551, %r225, %r551;
	and.b32  	%r227, %r213, 63;
	add.s32 	%r228, %r226, %r227;
	cvt.u64.u32 	%rd72, %r228;
	mov.u32 	%r229, %ctaid.x;
	shl.b32 	%r230, %r229, 6;
	cvt.u64.u32 	%rd73, %r230;
	add.s64 	%rd74, %rd72, %rd73;
	cvta.to.global.u64 	%rd75, %rd286;
	shl.b64 	%rd76, %rd74, 2;
	add.s64 	%rd77, %rd75, %rd76;
	ld.global.nc.f32 	%f460, [%rd77];
$L__BB0_22:
	ld.param.u32 	%r647, [_Z22matrix_multiply_tilingPKfS0_Pfiii_param_5];
	ld.param.u32 	%r552, [_Z22matrix_multiply_tilingPKfS0_Pfiii_param_4];
	setp.ge.u32 	%p32, %r215, %r552;
	shl.b32 	%r237, %r213, 2;
	mov.u32 	%r238, _ZZ22matrix_multiply_tilingPKfS0_PfiiiE2Bs;
	add.s32 	%r239, %r238, %r237;
	st.shared.f32 	[%r239+256], %f460;
	shr.u32 	%r240, %r213, 6;
	add.s32 	%r241, %r240, %r654;
	add.s32 	%r242, %r241, 2;
	setp.ge.u32 	%p33, %r242, %r647;
	mov.f32 	%f461, 0f00000000;
	or.pred  	%p34, %p33, %p32;
	@%p34 bra 	$L__BB0_24;
	ld.param.u32 	%r553, [_Z22matrix_multiply_tilingPKfS0_Pfiii_param_4];
	ld.param.u64 	%rd287, [_Z22matrix_multiply_tilingPKfS0_Pfiii_param_1];
	shr.u32 	%r244, %r213, 6;
	add.s32 	%r245, %r244, %r654;
	add.s32 	%r246, %r245, 2;
	and.b32  	%r247, %r213, 63;
	mad.lo.s32 	%r248, %r246, %r553, %r247;
	cvt.u64.u32 	%rd78, %r248;
	mov.u32 	%r249, %ctaid.x;
	shl.b32 	%r250, %r249, 6;
	cvt.u64.u32 	%rd79, %r250;
	add.s64 	%rd80, %rd78, %rd79;
	cvta.to.global.u64 	%rd81, %rd287;
	shl.b64 	%rd82, %rd80, 2;
	add.s64 	%rd83, %rd81, %rd82;
	ld.global.nc.f32 	%f461, [%rd83];
$L__BB0_24:
	ld.param.u32 	%r648, [_Z22matrix_multiply_tilingPKfS0_Pfiii_param_5];
	ld.param.u32 	%r554, [_Z22matrix_multiply_tilingPKfS0_Pfiii_param_4];
	and.b32  	%r254, %r213, 63;
	or.b32  	%r255, %r194, %r254;
	setp.ge.u32 	%p35, %r255, %r554;
	shl.b32 	%r257, %r213, 2;
	mov.u32 	%r258, _ZZ22matrix_multiply_tilingPKfS0_PfiiiE2Bs;
	add.s32 	%r259, %r258, %r257;
	st.shared.f32 	[%r259+512], %f461;
	shr.u32 	%r260, %r213, 6;
	add.s32 	%r261, %r260, %r654;
	add.s32 	%r262, %r261, 3;
	setp.ge.u32 	%p36, %r262, %r648;
	mov.f32 	%f462, 0f00000000;
	or.pred  	%p37, %p36, %p35;
	@%p37 bra 	$L__BB0_26;
	ld.param.u32 	%r555, [_Z22matrix_multiply_tilingPKfS0_Pfiii_param_4];
	ld.param.u64 	%rd288, [_Z22matrix_multiply_tilingPKfS0_Pfiii_param_1];
	shr.u32 	%r264, %r213, 6;
	add.s32 	%r265, %r264, %r654;
	add.s32 	%r266, %r265, 3;
	and.b32  	%r267, %r213, 63;
	mad.lo.s32 	%r268, %r266, %r555, %r267;
	cvt.u64.u32 	%rd84, %r268;
	mov.u32 	%r269, %ctaid.x;
	shl.b32 	%r270, %r269, 6;
	cvt.u64.u32 	%rd85, %r270;
	add.s64 	%rd86, %rd84, %rd85;
	cvta.to.global.u64 	%rd87, %rd288;
	shl.b64 	%rd88, %rd86, 2;
	add.s64 	%rd89, %rd87, %rd88;
	ld.global.nc.f32 	%f462, [%rd89];
$L__BB0_26:
	ld.param.u32 	%r649, [_Z22matrix_multiply_tilingPKfS0_Pfiii_param_5];
	ld.param.u32 	%r556, [_Z22matrix_multiply_tilingPKfS0_Pfiii_param_4];
	mov.u32 	%r271, %ctaid.x;
	shl.b32 	%r272, %r271, 6;
	or.b32  	%r275, %r272, %r254;
	setp.ge.u32 	%p38, %r275, %r556;
	shl.b32 	%r277, %r213, 2;
	mov.u32 	%r278, _ZZ22matrix_multiply_tilingPKfS0_PfiiiE2Bs;
	add.s32 	%r279, %r278, %r277;
	st.shared.f32 	[%r279+768], %f462;
	shr.u32 	%r280, %r213, 6;
	add.s32 	%r281, %r280, %r654;
	add.s32 	%r282, %r281, 4;
	setp.ge.u32 	%p39, %r282, %r649;
	mov.f32 	%f463, 0f00000000;
	or.pred  	%p40, %p39, %p38;
	@%p40 bra 	$L__BB0_28;
	ld.param.u32 	%r557, [_Z22matrix_multiply_tilingPKfS0_Pfiii_param_4];
	ld.param.u64 	%rd289, [_Z22matrix_multiply_tilingPKfS0_Pfiii_param_1];
	mov.u32 	%r283, %tid.x;
	shr.u32 	%r284, %r283, 6;
	add.s32 	%r285, %r284, %r654;
	add.s32 	%r286, %r285, 4;
	and.b32  	%r287, %r283, 63;
	mad.lo.s32 	%r288, %r286, %r557, %r287;
	cvt.u64.u32 	%rd90, %r288;
	mov.u32 	%r289, %ctaid.x;
	shl.b32 	%r290, %r289, 6;
	cvt.u64.u32 	%rd91, %r290;
	add.s64 	%rd92, %rd90, %rd91;
	cvta.to.global.u64 	%rd93, %rd289;
	shl.b64 	%rd94, %rd92, 2;
	add.s64 	%rd95, %rd93, %rd94;
	ld.global.nc.f32 	%f463, [%rd95];
$L__BB0_28:
	ld.param.u32 	%r650, [_Z22matrix_multiply_tilingPKfS0_Pfiii_param_5];
	ld.param.u32 	%r558, [_Z22matrix_multiply_tilingPKfS0_Pfiii_param_4];
	mov.u32 	%r293, %tid.x;
	and.b32  	%r294, %r293, 63;
	or.b32  	%r295, %r272, %r294;
	setp.ge.u32 	%p41, %r295, %r558;
	shl.b32 	%r297, %r293, 2;
	add.s32 	%r299, %r278, %r297;
	st.shared.f32 	[%r299+1024], %f463;
	shr.u32 	%r300, %r293, 6;
	add.s32 	%r301, %r300, %r654;
	add.s32 	%r302, %r301, 5;
	setp.ge.u32 	%p42, %r302, %r650;
	mov.f32 	%f464, 0f00000000;
	or.pred  	%p43, %p42, %p41;
	@%p43 bra 	$L__BB0_30;
	ld.param.u32 	%r559, [_Z22matrix_multiply_tilingPKfS0_Pfiii_param_4];
	ld.param.u64 	%rd290, [_Z22matrix_multiply_tilingPKfS0_Pfiii_param_1];
	shr.u32 	%r304, %r293, 6;
	add.s32 	%r305, %r304, %r654;
	add.s32 	%r306, %r305, 5;
	and.b32  	%r307, %r293, 63;
	mad.lo.s32 	%r308, %r306, %r559, %r307;
	cvt.u64.u32 	%rd96, %r308;
	mov.u32 	%r309, %ctaid.x;
	shl.b32 	%r310, %r309, 6;
	cvt.u64.u32 	%rd97, %r310;
	add.s64 	%rd98, %rd96, %rd97;
	cvta.to.global.u64 	%rd99, %rd290;
	shl.b64 	%rd100, %rd98, 2;
	add.s64 	%rd101, %rd99, %rd100;
	ld.global.nc.f32 	%f464, [%rd101];
$L__BB0_30:
	ld.param.u32 	%r651, [_Z22matrix_multiply_tilingPKfS0_Pfiii_param_5];
	ld.param.u32 	%r560, [_Z22matrix_multiply_tilingPKfS0_Pfiii_param_4];
	mov.u32 	%r311, %ctaid.x;
	shl.b32 	%r312, %r311, 6;
	or.b32  	%r315, %r312, %r294;
	setp.ge.u32 	%p44, %r315, %r560;
	shl.b32 	%r317, %r293, 2;
	mov.u32 	%r318, _ZZ22matrix_multiply_tilingPKfS0_PfiiiE2Bs;
	add.s32 	%r319, %r318, %r317;
	st.shared.f32 	[%r319+1280], %f464;
	shr.u32 	%r320, %r293, 6;
	add.s32 	%r321, %r320, %r654;
	add.s32 	%r322, %r321, 6;
	setp.ge.u32 	%p45, %r322, %r651;
	mov.f32 	%f465, 0f00000000;
	or.pred  	%p46, %p45, %p44;
	@%p46 bra 	$L__BB0_32;
	ld.param.u32 	%r561, [_Z22matrix_multiply_tilingPKfS0_Pfiii_param_4];
	ld.param.u64 	%rd291, [_Z22matrix_multiply_tilingPKfS0_Pfiii_param_1];
	mov.u32 	%r323, %tid.x;
	shr.u32 	%r324, %r323, 6;
	add.s32 	%r325, %r324, %r654;
	add.s32 	%r326, %r325, 6;
	and.b32  	%r327, %r323, 63;
	mad.lo.s32 	%r328, %r326, %r561, %r327;
	cvt.u64.u32 	%rd102, %r328;
	mov.u32 	%r329, %ctaid.x;
	shl.b32 	%r330, %r329, 6;
	cvt.u64.u32 	%rd103, %r330;
	add.s64 	%rd104, %rd102, %rd103;
	cvta.to.global.u64 	%rd105, %rd291;
	shl.b64 	%rd106, %rd104, 2;
	add.s64 	%rd107, %rd105, %rd106;
	ld.global.nc.f32 	%f465, [%rd107];
$L__BB0_32:
	ld.param.u32 	%r652, [_Z22matrix_multiply_tilingPKfS0_Pfiii_param_5];
	ld.param.u32 	%r562, [_Z22matrix_multiply_tilingPKfS0_Pfiii_param_4];
	mov.u32 	%r333, %tid.x;
	and.b32  	%r334, %r333, 63;
	or.b32  	%r335, %r312, %r334;
	setp.ge.u32 	%p47, %r335, %r562;
	shl.b32 	%r337, %r333, 2;
	add.s32 	%r339, %r318, %r337;
	st.shared.f32 	[%r339+1536], %f465;
	shr.u32 	%r340, %r333, 6;
	add.s32 	%r341, %r340, %r654;
	add.s32 	%r342, %r341, 7;
	setp.ge.u32 	%p48, %r342, %r652;
	mov.f32 	%f466, 0f00000000;
	or.pred  	%p49, %p48, %p47;
	@%p49 bra 	$L__BB0_34;
	ld.param.u32 	%r563, [_Z22matrix_multiply_tilingPKfS0_Pfiii_param_4];
	ld.param.u64 	%rd292, [_Z22matrix_multiply_tilingPKfS0_Pfiii_param_1];
	shr.u32 	%r344, %r333, 6;
	add.s32 	%r345, %r344, %r654;
	add.s32 	%r346, %r345, 7;
	and.b32  	%r347, %r333, 63;
	mad.lo.s32 	%r348, %r346, %r563, %r347;
	cvt.u64.u32 	%rd108, %r348;
	mov.u32 	%r349, %ctaid.x;
	shl.b32 	%r350, %r349, 6;
	cvt.u64.u32 	%rd109, %r350;
	add.s64 	%rd110, %rd108, %rd109;
	cvta.to.global.u64 	%rd111, %rd292;
	shl.b64 	%rd112, %rd110, 2;
	add.s64 	%rd113, %rd111, %rd112;
	ld.global.nc.f32 	%f466, [%rd113];
$L__BB0_34:
	shl.b32 	%r353, %r333, 5;
	and.b32  	%r354, %r353, 32512;
	mov.u32 	%r355, _ZZ22matrix_multiply_tilingPKfS0_PfiiiE2As;
	add.s32 	%r356, %r354, %r355;
	add.s32 	%r655, %r356, 128;
	mov.u32 	%r358, _ZZ22matrix_multiply_tilingPKfS0_PfiiiE2Bs;
	add.s32 	%r359, %r358, %r337;
	st.shared.f32 	[%r359+1792], %f466;
	bar.sync 	0;
	mov.b32 	%r656, 16;
$L__BB0_35:
	ld.shared.f32 	%f307, [%r655+-128];
	ld.shared.f32 	%f308, [%r655+-96];
	ld.shared.f32 	%f309, [%r655+-64];
	ld.shared.f32 	%f310, [%r655+-32];
	ld.shared.f32 	%f311, [%r655];
	ld.shared.f32 	%f312, [%r655+32];
	ld.shared.f32 	%f313, [%r655+64];
	ld.shared.f32 	%f314, [%r655+96];
	mov.u32 	%r360, %tid.x;
	shl.b32 	%r361, %r360, 5;
	and.b32  	%r362, %r361, 224;
	mov.u32 	%r363, _ZZ22matrix_multiply_tilingPKfS0_PfiiiE2Bs;
	add.s32 	%r364, %r363, %r362;
	add.s32 	%r365, %r364, %r656;
	ld.shared.f32 	%f315, [%r365+-16];
	ld.shared.f32 	%f316, [%r365+-12];
	ld.shared.f32 	%f317, [%r365+-8];
	ld.shared.f32 	%f318, [%r365+-4];
	ld.shared.f32 	%f319, [%r365];
	ld.shared.f32 	%f320, [%r365+4];
	ld.shared.f32 	%f321, [%r365+8];
	ld.shared.f32 	%f322, [%r365+12];
	fma.rn.f32 	%f386, %f307, %f315, %f386;
	fma.rn.f32 	%f385, %f307, %f316, %f385;
	fma.rn.f32 	%f384, %f307, %f317, %f384;
	fma.rn.f32 	%f383, %f307, %f318, %f383;
	fma.rn.f32 	%f382, %f307, %f319, %f382;
	fma.rn.f32 	%f381, %f307, %f320, %f381;
	fma.rn.f32 	%f380, %f307, %f321, %f380;
	fma.rn.f32 	%f379, %f307, %f322, %f379;
	fma.rn.f32 	%f378, %f308, %f315, %f378;
	fma.rn.f32 	%f377, %f308, %f316, %f377;
	fma.rn.f32 	%f376, %f308, %f317, %f376;
	fma.rn.f32 	%f375, %f308, %f318, %f375;
	fma.rn.f32 	%f374, %f308, %f319, %f374;
	fma.rn.f32 	%f373, %f308, %f320, %f373;
	fma.rn.f32 	%f372, %f308, %f321, %f372;
	fma.rn.f32 	%f371, %f308, %f322, %f371;
	fma.rn.f32 	%f370, %f309, %f315, %f370;
	fma.rn.f32 	%f369, %f309, %f316, %f369;
	fma.rn.f32 	%f368, %f309, %f317, %f368;
	fma.rn.f32 	%f367, %f309, %f318, %f367;
	fma.rn.f32 	%f366, %f309, %f319, %f366;
	fma.rn.f32 	%f365, %f309, %f320, %f365;
	fma.rn.f32 	%f364, %f309, %f321, %f364;
	fma.rn.f32 	%f363, %f309, %f322, %f363;
	fma.rn.f32 	%f362, %f310, %f315, %f362;
	fma.rn.f32 	%f361, %f310, %f316, %f361;
	fma.rn.f32 	%f360, %f310, %f317, %f360;
	fma.rn.f32 	%f359, %f310, %f318, %f359;
	fma.rn.f32 	%f358, %f310, %f319, %f358;
	fma.rn.f32 	%f357, %f310, %f320, %f357;
	fma.rn.f32 	%f356, %f310, %f321, %f356;
	fma.rn.f32 	%f355, %f310, %f322, %f355;
	fma.rn.f32 	%f354, %f311, %f315, %f354;
	fma.rn.f32 	%f353, %f311, %f316, %f353;
	fma.rn.f32 	%f352, %f311, %f317, %f352;
	fma.rn.f32 	%f351, %f311, %f318, %f351;
	fma.rn.f32 	%f350, %f311, %f319, %f350;
	fma.rn.f32 	%f349, %f311, %f320, %f349;
	fma.rn.f32 	%f348, %f311, %f321, %f348;
	fma.rn.f32 	%f347, %f311, %f322, %f347;
	fma.rn.f32 	%f346, %f312, %f315, %f346;
	fma.rn.f32 	%f345, %f312, %f316, %f345;
	fma.rn.f32 	%f344, %f312, %f317, %f344;
	fma.rn.f32 	%f343, %f312, %f318, %f343;
	fma.rn.f32 	%f342, %f312, %f319, %f342;
	fma.rn.f32 	%f341, %f312, %f320, %f341;
	fma.rn.f32 	%f340, %f312, %f321, %f340;
	fma.rn.f32 	%f339, %f312, %f322, %f339;
	fma.rn.f32 	%f338, %f313, %f315, %f338;
	fma.rn.f32 	%f337, %f313, %f316, %f337;
	fma.rn.f32 	%f336, %f313, %f317, %f336;
	fma.rn.f32 	%f335, %f313, %f318, %f335;
	fma.rn.f32 	%f334, %f313, %f319, %f334;
	fma.rn.f32 	%f333, %f313, %f320, %f333;
	fma.rn.f32 	%f332, %f313, %f321, %f332;
	fma.rn.f32 	%f331, %f313, %f322, %f331;
	fma.rn.f32 	%f330, %f314, %f315, %f330;
	fma.rn.f32 	%f329, %f314, %f316, %f329;
	fma.rn.f32 	%f328, %f314, %f317, %f328;
	fma.rn.f32 	%f327, %f314, %f318, %f327;
	fma.rn.f32 	%f326, %f314, %f319, %f326;
	fma.rn.f32 	%f325, %f314, %f320, %f325;
	fma.rn.f32 	%f324, %f314, %f321, %f324;
	fma.rn.f32 	%f323, %f314, %f322, %f323;
	add.s32 	%r656, %r656, 256;
	add.s32 	%r655, %r655, 4;
	setp.ne.s32 	%p50, %r656, 2064;
	@%p50 bra 	$L__BB0_35;
	ld.param.u32 	%r653, [_Z22matrix_multiply_tilingPKfS0_Pfiii_param_5];
	bar.sync 	0;
	add.s32 	%r654, %r654, 8;
	setp.lt.u32 	%p51, %r654, %r653;
	@%p51 bra 	$L__BB0_2;
$L__BB0_37:
	ld.param.u32 	%r540, [_Z22matrix_multiply_tilingPKfS0_Pfiii_param_3];
	mov.u32 	%r366, %tid.x;
	shl.b32 	%r367, %r366, 3;
	and.b32  	%r2, %r367, 56;
	mov.u32 	%r368, %ctaid.y;
	shl.b32 	%r369, %r368, 6;
	and.b32  	%r370, %r366, 1016;
	add.s32 	%r3, %r369, %r370;
	setp.lt.u32 	%p52, %r3, %r540;
	@%p52 bra 	$L__BB0_38;
	bra.uni 	$L__BB0_54;
$L__BB0_38:
	ld.param.u32 	%r564, [_Z22matrix_multiply_tilingPKfS0_Pfiii_param_4];
	ld.param.u64 	%rd293, [_Z22matrix_multiply_tilingPKfS0_Pfiii_param_2];
	mov.u32 	%r371, %ctaid.x;
	shl.b32 	%r372, %r371, 6;
	or.b32  	%r10, %r372, %r2;
	setp.ge.u32 	%p53, %r10, %r564;
	mad.lo.s32 	%r375, %r370, %r564, %r2;
	cvt.u64.u32 	%rd114, %r375;
	mul.lo.s32 	%r377, %r368, %r564;
	shl.b32 	%r378, %r377, 6;
	add.s32 	%r379, %r378, %r372;
	cvt.u64.u32 	%rd115, %r379;
	add.s64 	%rd116, %rd114, %rd115;
	cvta.to.global.u64 	%rd117, %rd293;
	shl.b64 	%rd118, %rd116, 2;
	add.s64 	%rd1, %rd117, %rd118;
	@%p53 bra 	$L__BB0_40;
	st.global.f32 	[%rd1], %f386;
$L__BB0_40:
	ld.param.u32 	%r565, [_Z22matrix_multiply_tilingPKfS0_Pfiii_param_4];
	add.s32 	%r380, %r10, 1;
	setp.ge.u32 	%p54, %r380, %r565;
	@%p54 bra 	$L__BB0_42;
	st.global.f32 	[%rd1+4], %f385;
$L__BB0_42:
	ld.param.u32 	%r566, [_Z22matrix_multiply_tilingPKfS0_Pfiii_param_4];
	add.s32 	%r381, %r10, 2;
	setp.ge.u32 	%p55, %r381, %r566;
	@%p55 bra 	$L__BB0_44;
	st.global.f32 	[%rd1+8], %f384;
$L__BB0_44:
	ld.param.u32 	%r567, [_Z22matrix_multiply_tilingPKfS0_Pfiii_param_4];
	add.s32 	%r382, %r10, 3;
	setp.ge.u32 	%p56, %r382, %r567;
	@%p56 bra 	$L__BB0_46;
	st.global.f32 	[%rd1+12], %f383;
$L__BB0_46:
	ld.param.u32 	%r568, [_Z22matrix_multiply_tilingPKfS0_Pfiii_param_4];
	add.s32 	%r383, %r10, 4;
	setp.ge.u32 	%p57, %r383, %r568;
	@%p57 bra 	$L__BB0_48;
	st.global.f32 	[%rd1+16], %f382;
$L__BB0_48:
	ld.param.u32 	%r569, [_Z22matrix_multiply_tilingPKfS0_Pfiii_param_4];
	add.s32 	%r384, %r10, 5;
	setp.ge.u32 	%p58, %r384, %r569;
	@%p58 bra 	$L__BB0_50;
	st.global.f32 	[%rd1+20], %f381;
$L__BB0_50:
	ld.param.u32 	%r570, [_Z22matrix_multiply_tilingPKfS0_Pfiii_param_4];
	add.s32 	%r385, %r10, 6;
	setp.ge.u32 	%p59, %r385, %r570;
	@%p59 bra 	$L__BB0_52;
	st.global.f32 	[%rd1+24], %f380;
$L__BB0_52:
	ld.param.u32 	%r571, [_Z22matrix_multiply_tilingPKfS0_Pfiii_param_4];
	add.s32 	%r386, %r10, 7;
	setp.ge.u32 	%p60, %r386, %r571;
	@%p60 bra 	$L__BB0_54;
	st.global.f32 	[%rd1+28], %f379;
$L__BB0_54:
	ld.param.u32 	%r572, [_Z22matrix_multiply_tilingPKfS0_Pfiii_param_4];
	ld.param.u32 	%r541, [_Z22matrix_multiply_tilingPKfS0_Pfiii_param_3];
	ld.param.u64 	%rd294, [_Z22matrix_multiply_tilingPKfS0_Pfiii_param_2];
	mul.lo.s32 	%r388, %r368, %r572;
	shl.b32 	%r389, %r388, 6;
	mov.u32 	%r390, %ctaid.x;
	shl.b32 	%r391, %r390, 6;
	add.s32 	%r392, %r389, %r391;
	cvt.u64.u32 	%rd2, %r392;
	cvta.to.global.u64 	%rd3, %rd294;
	cvt.u64.u32 	%rd4, %r391;
	add.s32 	%r393, %r3, 1;
	setp.ge.u32 	%p61, %r393, %r541;
	@%p61 bra 	$L__BB0_71;
	ld.param.u32 	%r573, [_Z22matrix_multiply_tilingPKfS0_Pfiii_param_4];
	cvt.u32.u64 	%r394, %rd4;
	mad.lo.s32 	%r11, %r573, %r370, %r573;
	add.s32 	%r12, %r394, %r2;
	setp.ge.u32 	%p62, %r12, %r573;
	@%p62 bra 	$L__BB0_57;
	add.s32 	%r397, %r2, %r11;
	cvt.u64.u32 	%rd119, %r397;
	add.s64 	%rd120, %rd119, %rd2;
	shl.b64 	%rd121, %rd120, 2;
	add.s64 	%rd122, %rd3, %rd121;
	st.global.f32 	[%rd122], %f378;
$L__BB0_57:
	ld.param.u32 	%r574, [_Z22matrix_multiply_tilingPKfS0_Pfiii_param_4];
	add.s32 	%r398, %r12, 1;
	setp.ge.u32 	%p63, %r398, %r574;
	@%p63 bra 	$L__BB0_59;
	add.s32 	%r399, %r2, %r11;
	add.s32 	%r400, %r399, 1;
	cvt.u64.u32 	%rd123, %r400;
	add.s64 	%rd124, %rd123, %rd2;
	shl.b64 	%rd125, %rd124, 2;
	add.s64 	%rd126, %rd3, %rd125;
	st.global.f32 	[%rd126], %f377;
$L__BB0_59:
	ld.param.u32 	%r575, [_Z22matrix_multiply_tilingPKfS0_Pfiii_param_4];
	add.s32 	%r401, %r12, 2;
	setp.ge.u32 	%p64, %r401, %r575;
	@%p64 bra 	$L__BB0_61;
	add.s32 	%r402, %r2, %r11;
	add.s32 	%r403, %r402, 2;
	cvt.u64.u32 	%rd127, %r403;
	add.s64 	%rd128, %rd127, %rd2;
	shl.b64 	%rd129, %rd128, 2;
	add.s64 	%rd130, %rd3, %rd129;
	st.global.f32 	[%rd130], %f376;
$L__BB0_61:
	ld.param.u32 	%r576, [_Z22matrix_multiply_tilingPKfS0_Pfiii_param_4];
	add.s32 	%r404, %r12, 3;
	setp.ge.u32 	%p65, %r404, %r576;
	@%p65 bra 	$L__BB0_63;
	add.s32 	%r405, %r2, %r11;
	add.s32 	%r406, %r405, 3;
	cvt.u64.u32 	%rd131, %r406;
	add.s64 	%rd132, %rd131, %rd2;
	shl.b64 	%rd133, %rd132, 2;
	add.s64 	%rd134, %rd3, %rd133;
	st.global.f32 	[%rd134], %f375;
$L__BB0_63:
	ld.param.u32 	%r577, [_Z22matrix_multiply_tilingPKfS0_Pfiii_param_4];
	add.s32 	%r407, %r12, 4;
	setp.ge.u32 	%p66, %r407, %r577;
	@%p66 bra 	$L__BB0_65;
	add.s32 	%r408, %r2, %r11;
	add.s32 	%r409, %r408, 4;
	cvt.u64.u32 	%rd135, %r409;
	add.s64 	%rd136, %rd135, %rd2;
	shl.b64 	%rd137, %rd136, 2;
	add.s64 	%rd138, %rd3, %rd137;
	st.global.f32 	[%rd138], %f374;
$L__BB0_65:
	ld.param.u32 	%r578, [_Z22matrix_multiply_tilingPKfS0_Pfiii_param_4];
	add.s32 	%r410, %r12, 5;
	setp.ge.u32 	%p67, %r410, %r578;
	@%p67 bra 	$L__BB0_67;
	add.s32 	%r411, %r2, %r11;
	add.s32 	%r412, %r411, 5;
	cvt.u64.u32 	%rd139, %r412;
	add.s64 	%rd140, %rd139, %rd2;
	shl.b64 	%rd141, %rd140, 2;
	add.s64 	%rd142, %rd3, %rd141;
	st.global.f32 	[%rd142], %f373;
$L__BB0_67:
	ld.param.u32 	%r579, [_Z22matrix_multiply_tilingPKfS0_Pfiii_param_4];
	add.s32 	%r413, %r12, 6;
	setp.ge.u32 	%p68, %r413, %r579;
	@%p68 bra 	$L__BB0_69;
	add.s32 	%r414, %r2, %r11;
	add.s32 	%r415, %r414, 6;
	cvt.u64.u32 	%rd143, %r415;
	add.s64 	%rd144, %rd143, %rd2;
	shl.b64 	%rd145, %rd144, 2;
	add.s64 	%rd146, %rd3, %rd145;
	st.global.f32 	[%rd146], %f372;
$L__BB0_69:
	ld.param.u32 	%r580, [_Z22matrix_multiply_tilingPKfS0_Pfiii_param_4];
	add.s32 	%r416, %r12, 7;
	setp.ge.u32 	%p69, %r416, %r580;
	@%p69 bra 	$L__BB0_71;
	add.s32 	%r417, %r2, %r11;
	add.s32 	%r418, %r417, 7;
	cvt.u64.u32 	%rd147, %r418;
	add.s64 	%rd148, %rd147, %rd2;
	shl.b64 	%rd149, %rd148, 2;
	add.s64 	%rd150, %rd3, %rd149;
	st.global.f32 	[%rd150], %f371;
$L__BB0_71:
	ld.param.u32 	%r542, [_Z22matrix_multiply_tilingPKfS0_Pfiii_param_3];
	add.s32 	%r420, %r3, 2;
	setp.ge.u32 	%p70, %r420, %r542;
	@%p70 bra 	$L__BB0_88;
	ld.param.u32 	%r581, [_Z22matrix_multiply_tilingPKfS0_Pfiii_param_4];
	cvt.u32.u64 	%r421, %rd4;
	add.s32 	%r422, %r370, 2;
	add.s32 	%r14, %r421, %r2;
	setp.ge.u32 	%p71, %r14, %r581;
	mad.lo.s32 	%r15, %r422, %r581, %r2;
	cvt.u64.u32 	%rd151, %r15;
	add.s64 	%rd152, %rd151, %rd2;
	shl.b64 	%rd153, %rd152, 2;
	add.s64 	%rd5, %rd3, %rd153;
	@%p71 bra 	$L__BB0_74;
	st.global.f32 	[%rd5], %f370;
$L__BB0_74:
	ld.param.u32 	%r582, [_Z22matrix_multiply_tilingPKfS0_Pfiii_param_4];
	add.s32 	%r423, %r14, 1;
	setp.ge.u32 	%p72, %r423, %r582;
	@%p72 bra 	$L__BB0_76;
	st.global.f32 	[%rd5+4], %f369;
$L__BB0_76:
	ld.param.u32 	%r583, [_Z22matrix_multiply_tilingPKfS0_Pfiii_param_4];
	add.s32 	%r424, %r14, 2;
	setp.ge.u32 	%p73, %r424, %r583;
	add.s32 	%r425, %r15, 2;
	cvt.u64.u32 	%rd154, %r425;
	add.s64 	%rd155, %rd154, %rd2;
	shl.b64 	%rd156, %rd155, 2;
	add.s64 	%rd6, %rd3, %rd156;
	@%p73 bra 	$L__BB0_78;
	st.global.f32 	[%rd6], %f368;
$L__BB0_78:
	ld.param.u32 	%r584, [_Z22matrix_multiply_tilingPKfS0_Pfiii_param_4];
	add.s32 	%r426, %r14, 3;
	setp.ge.u32 	%p74, %r426, %r584;
	@%p74 bra 	$L__BB0_80;
	st.global.f32 	[%rd6+4], %f367;
$L__BB0_80:
	ld.param.u32 	%r585, [_Z22matrix_multiply_tilingPKfS0_Pfiii_param_4];
	add.s32 	%r427, %r14, 4;
	setp.ge.u32 	%p75, %r427, %r585;
	add.s32 	%r428, %r15, 4;
	cvt.u64.u32 	%rd157, %r428;
	add.s64 	%rd158, %rd157, %rd2;
	shl.b64 	%rd159, %rd158, 2;
	add.s64 	%rd7, %rd3, %rd159;
	@%p75 bra 	$L__BB0_82;
	st.global.f32 	[%rd7], %f366;
$L__BB0_82:
	ld.param.u32 	%r586, [_Z22matrix_multiply_tilingPKfS0_Pfiii_param_4];
	add.s32 	%r429, %r14, 5;
	setp.ge.u32 	%p76, %r429, %r586;
	@%p76 bra 	$L__BB0_84;
	st.global.f32 	[%rd7+4], %f365;
$L__BB0_84:
	ld.param.u32 	%r587, [_Z22matrix_multiply_tilingPKfS0_Pfiii_param_4];
	add.s32 	%r430, %r14, 6;
	setp.ge.u32 	%p77, %r430, %r587;
	add.s32 	%r431, %r15, 6;
	cvt.u64.u32 	%rd160, %r431;
	add.s64 	%rd161, %rd160, %rd2;
	shl.b64 	%rd162, %rd161, 2;
	add.s64 	%rd8, %rd3, %rd162;
	@%p77 bra 	$L__BB0_86;
	st.global.f32 	[%rd8], %f364;
$L__BB0_86:
	ld.param.u32 	%r588, [_Z22matrix_multiply_tilingPKfS0_Pfiii_param_4];
	add.s32 	%r432, %r14, 7;
	setp.ge.u32 	%p78, %r432, %r588;
	@%p78 bra 	$L__BB0_88;
	st.global.f32 	[%rd8+4], %f363;
$L__BB0_88:
	ld.param.u32 	%r543, [_Z22matrix_multiply_tilingPKfS0_Pfiii_param_3];
	add.s32 	%r433, %r3, 3;
	setp.ge.u32 	%p79, %r433, %r543;
	@%p79 bra 	$L__BB0_105;
	ld.param.u32 	%r589, [_Z22matrix_multiply_tilingPKfS0_Pfiii_param_4];
	cvt.u32.u64 	%r434, %rd4;
	add.s32 	%r435, %r370, 3;
	mul.lo.s32 	%r16, %r435, %r589;
	add.s32 	%r17, %r434, %r2;
	setp.ge.u32 	%p80, %r17, %r589;
	@%p80 bra 	$L__BB0_91;
	add.s32 	%r436, %r2, %r16;
	cvt.u64.u32 	%rd163, %r436;
	add.s64 	%rd164, %rd163, %rd2;
	shl.b64 	%rd165, %rd164, 2;
	add.s64 	%rd166, %rd3, %rd165;
	st.global.f32 	[%rd166], %f362;
$L__BB0_91:
	ld.param.u32 	%r590, [_Z22matrix_multiply_tilingPKfS0_Pfiii_param_4];
	add.s32 	%r437, %r17, 1;
	setp.ge.u32 	%p81, %r437, %r590;
	@%p81 bra 	$L__BB0_93;
	add.s32 	%r438, %r2, %r16;
	add.s32 	%r439, %r438, 1;
	cvt.u64.u32 	%rd167, %r439;
	add.s64 	%rd168, %rd167, %rd2;
	shl.b64 	%rd169, %rd168, 2;
	add.s64 	%rd170, %rd3, %rd169;
	st.global.f32 	[%rd170], %f361;
$L__BB0_93:
	ld.param.u32 	%r591, [_Z22matrix_multiply_tilingPKfS0_Pfiii_param_4];
	add.s32 	%r440, %r17, 2;
	setp.ge.u32 	%p82, %r440, %r591;
	@%p82 bra 	$L__BB0_95;
	add.s32 	%r441, %r2, %r16;
	add.s32 	%r442, %r441, 2;
	cvt.u64.u32 	%rd171, %r442;
	add.s64 	%rd172, %rd171, %rd2;
	shl.b64 	%rd173, %rd172, 2;
	add.s64 	%rd174, %rd3, %rd173;
	st.global.f32 	[%rd174], %f360;
$L__BB0_95:
	ld.param.u32 	%r592, [_Z22matrix_multiply_tilingPKfS0_Pfiii_param_4];
	add.s32 	%r443, %r17, 3;
	setp.ge.u32 	%p83, %r443, %r592;
	@%p83 bra 	$L__BB0_97;
	add.s32 	%r444, %r2, %r16;
	add.s32 	%r445, %r444, 3;
	cvt.u64.u32 	%rd175, %r445;
	add.s64 	%rd176, %rd175, %rd2;
	shl.b64 	%rd177, %rd176, 2;
	add.s64 	%rd178, %rd3, %rd177;
	st.global.f32 	[%rd178], %f359;
$L__BB0_97:
	ld.param.u32 	%r593, [_Z22matrix_multiply_tilingPKfS0_Pfiii_param_4];
	add.s32 	%r446, %r17, 4;
	setp.ge.u32 	%p84, %r446, %r593;
	@%p84 bra 	$L__BB0_99;
	add.s32 	%r447, %r2, %r16;
	add.s32 	%r448, %r447, 4;
	cvt.u64.u32 	%rd179, %r448;
	add.s64 	%rd180, %rd179, %rd2;
	shl.b64 	%rd181, %rd180, 2;
	add.s64 	%rd182, %rd3, %rd181;
	st.global.f32 	[%rd182], %f358;
$L__BB0_99:
	ld.param.u32 	%r594, [_Z22matrix_multiply_tilingPKfS0_Pfiii_param_4];
	add.s32 	%r449, %r17, 5;
	setp.ge.u32 	%p85, %r449, %r594;
	@%p85 bra 	$L__BB0_101;
	add.s32 	%r450, %r2, %r16;
	add.s32 	%r451, %r450, 5;
	cvt.u64.u32 	%rd183, %r451;
	add.s64 	%rd184, %rd183, %rd2;
	shl.b64 	%rd185, %rd184, 2;
	add.s64 	%rd186, %rd3, %rd185;
	st.global.f32 	[%rd186], %f357;
$L__BB0_101:
	ld.param.u32 	%r595, [_Z22matrix_multiply_tilingPKfS0_Pfiii_param_4];
	add.s32 	%r452, %r17, 6;
	setp.ge.u32 	%p86, %r452, %r595;
	@%p86 bra 	$L__BB0_103;
	add.s32 	%r453, %r2, %r16;
	add.s32 	%r454, %r453, 6;
	cvt.u64.u32 	%rd187, %r454;
	add.s64 	%rd188, %rd187, %rd2;
	shl.b64 	%rd189, %rd188, 2;
	add.s64 	%rd190, %rd3, %rd189;
	st.global.f32 	[%rd190], %f356;
$L__BB0_103:
	ld.param.u32 	%r596, [_Z22matrix_multiply_tilingPKfS0_Pfiii_param_4];
	add.s32 	%r455, %r17, 7;
	setp.ge.u32 	%p87, %r455, %r596;
	@%p87 bra 	$L__BB0_105;
	add.s32 	%r456, %r2, %r16;
	add.s32 	%r457, %r456, 7;
	cvt.u64.u32 	%rd191, %r457;
	add.s64 	%rd192, %rd191, %rd2;
	shl.b64 	%rd193, %rd192, 2;
	add.s64 	%rd194, %rd3, %rd193;
	st.global.f32 	[%rd194], %f355;
$L__BB0_105:
	ld.param.u32 	%r544, [_Z22matrix_multiply_tilingPKfS0_Pfiii_param_3];
	add.s32 	%r458, %r3, 4;
	setp.ge.u32 	%p88, %r458, %r544;
	@%p88 bra 	$L__BB0_122;
	ld.param.u32 	%r597, [_Z22matrix_multiply_tilingPKfS0_Pfiii_param_4];
	cvt.u32.u64 	%r459, %rd4;
	add.s32 	%r460, %r370, 4;
	add.s32 	%r18, %r459, %r2;
	setp.ge.u32 	%p89, %r18, %r597;
	mad.lo.s32 	%r19, %r460, %r597, %r2;
	cvt.u64.u32 	%rd195, %r19;
	add.s64 	%rd196, %rd195, %rd2;
	shl.b64 	%rd197, %rd196, 2;
	add.s64 	%rd9, %rd3, %rd197;
	@%p89 bra 	$L__BB0_108;
	st.global.f32 	[%rd9], %f354;
$L__BB0_108:
	ld.param.u32 	%r598, [_Z22matrix_multiply_tilingPKfS0_Pfiii_param_4];
	add.s32 	%r461, %r18, 1;
	setp.ge.u32 	%p90, %r461, %r598;
	@%p90 bra 	$L__BB0_110;
	st.global.f32 	[%rd9+4], %f353;
$L__BB0_110:
	ld.param.u32 	%r599, [_Z22matrix_multiply_tilingPKfS0_Pfiii_param_4];
	add.s32 	%r462, %r18, 2;
	setp.ge.u32 	%p91, %r462, %r599;
	@%p91 bra 	$L__BB0_112;
	st.global.f32 	[%rd9+8], %f352;
$L__BB0_112:
	ld.param.u32 	%r600, [_Z22matrix_multiply_tilingPKfS0_Pfiii_param_4];
	add.s32 	%r463, %r18, 3;
	setp.ge.u32 	%p92, %r463, %r600;
	@%p92 bra 	$L__BB0_114;
	st.global.f32 	[%rd9+12], %f351;
$L__BB0_114:
	ld.param.u32 	%r601, [_Z22matrix_multiply_tilingPKfS0_Pfiii_param_4];
	add.s32 	%r464, %r18, 4;
	setp.ge.u32 	%p93, %r464, %r601;
	add.s32 	%r465, %r19, 4;
	cvt.u64.u32 	%rd198, %r465;
	add.s64 	%rd199, %rd198, %rd2;
	shl.b64 	%rd200, %rd199, 2;
	add.s64 	%rd10, %rd3, %rd200;
	@%p93 bra 	$L__BB0_116;
	st.global.f32 	[%rd10], %f350;
$L__BB0_116:
	ld.param.u32 	%r602, [_Z22matrix_multiply_tilingPKfS0_Pfiii_param_4];
	add.s32 	%r466, %r18, 5;
	setp.ge.u32 	%p94, %r466, %r602;
	@%p94 bra 	$L__BB0_118;
	st.global.f32 	[%rd10+4], %f349;
$L__BB0_118:
	ld.param.u32 	%r603, [_Z22matrix_multiply_tilingPKfS0_Pfiii_param_4];
	add.s32 	%r467, %r18, 6;
	setp.ge.u32 	%p95, %r467, %r603;
	@%p95 bra 	$L__BB0_120;
	st.global.f32 	[%rd10+8], %f348;
$L__BB0_120:
	ld.param.u32 	%r604, [_Z22matrix_multiply_tilingPKfS0_Pfiii_param_4];
	add.s32 	%r468, %r18, 7;
	setp.ge.u32 	%p96, %r468, %r604;
	@%p96 bra 	$L__BB0_122;
	st.global.f32 	[%rd10+12], %f347;
$L__BB0_122:
	ld.param.u32 	%r545, [_Z22matrix_multiply_tilingPKfS0_Pfiii_param_3];
	add.s32 	%r469, %r3, 5;
	setp.ge.u32 	%p97, %r469, %r545;
	@%p97 bra 	$L__BB0_139;
	ld.param.u32 	%r605, [_Z22matrix_multiply_tilingPKfS0_Pfiii_param_4];
	cvt.u32.u64 	%r470, %rd4;
	add.s32 	%r471, %r370, 5;
	mul.lo.s32 	%r20, %r471, %r605;
	add.s32 	%r21, %r470, %r2;
	setp.ge.u32 	%p98, %r21, %r605;
	@%p98 bra 	$L__BB0_125;
	add.s32 	%r472, %r2, %r20;
	cvt.u64.u32 	%rd201, %r472;
	add.s64 	%rd202, %rd201, %rd2;
	shl.b64 	%rd203, %rd202, 2;
	add.s64 	%rd204, %rd3, %rd203;
	st.global.f32 	[%rd204], %f346;
$L__BB0_125:
	ld.param.u32 	%r606, [_Z22matrix_multiply_tilingPKfS0_Pfiii_param_4];
	add.s32 	%r473, %r21, 1;
	setp.ge.u32 	%p99, %r473, %r606;
	@%p99 bra 	$L__BB0_127;
	add.s32 	%r474, %r2, %r20;
	add.s32 	%r475, %r474, 1;
	cvt.u64.u32 	%rd205, %r475;
	add.s64 	%rd206, %rd205, %rd2;
	shl.b64 	%rd207, %rd206, 2;
	add.s64 	%rd208, %rd3, %rd207;
	st.global.f32 	[%rd208], %f345;
$L__BB0_127:
	ld.param.u32 	%r607, [_Z22matrix_multiply_tilingPKfS0_Pfiii_param_4];
	add.s32 	%r476, %r21, 2;
	setp.ge.u32 	%p100, %r476, %r607;
	@%p100 bra 	$L__BB0_129;
	add.s32 	%r477, %r2, %r20;
	add.s32 	%r478, %r477, 2;
	cvt.u64.u32 	%rd209, %r478;
	add.s64 	%rd210, %rd209, %rd2;
	shl.b64 	%rd211, %rd210, 2;
	add.s64 	%rd212, %rd3, %rd211;
	st.global.f32 	[%rd212], %f344;
$L__BB0_129:
	ld.param.u32 	%r608, [_Z22matrix_multiply_tilingPKfS0_Pfiii_param_4];
	add.s32 	%r479, %r21, 3;
	setp.ge.u32 	%p101, %r479, %r608;
	@%p101 bra 	$L__BB0_131;
	add.s32 	%r480, %r2, %r20;
	add.s32 	%r481, %r480, 3;
	cvt.u64.u32 	%rd213, %r481;
	add.s64 	%rd214, %rd213, %rd2;
	shl.b64 	%rd215, %rd214, 2;
	add.s64 	%rd216, %rd3, %rd215;
	st.global.f32 	[%rd216], %f343;
$L__BB0_131:
	ld.param.u32 	%r609, [_Z22matrix_multiply_tilingPKfS0_Pfiii_param_4];
	add.s32 	%r482, %r21, 4;
	setp.ge.u32 	%p102, %r482, %r609;
	@%p102 bra 	$L__BB0_133;
	add.s32 	%r483, %r2, %r20;
	add.s32 	%r484, %r483, 4;
	cvt.u64.u32 	%rd217, %r484;
	add.s64 	%rd218, %rd217, %rd2;
	shl.b64 	%rd219, %rd218, 2;
	add.s64 	%rd220, %rd3, %rd219;
	st.global.f32 	[%rd220], %f342;
$L__BB0_133:
	ld.param.u32 	%r610, [_Z22matrix_multiply_tilingPKfS0_Pfiii_param_4];
	add.s32 	%r485, %r21, 5;
	setp.ge.u32 	%p103, %r485, %r610;
	@%p103 bra 	$L__BB0_135;
	add.s32 	%r486, %r2, %r20;
	add.s32 	%r487, %r486, 5;
	cvt.u64.u32 	%rd221, %r487;
	add.s64 	%rd222, %rd221, %rd2;
	shl.b64 	%rd223, %rd222, 2;
	add.s64 	%rd224, %rd3, %rd223;
	st.global.f32 	[%rd224], %f341;
$L__BB0_135:
	ld.param.u32 	%r611, [_Z22matrix_multiply_tilingPKfS0_Pfiii_param_4];
	add.s32 	%r488, %r21, 6;
	setp.ge.u32 	%p104, %r488, %r611;
	@%p104 bra 	$L__BB0_137;
	add.s32 	%r489, %r2, %r20;
	add.s32 	%r490, %r489, 6;
	cvt.u64.u32 	%rd225, %r490;
	add.s64 	%rd226, %rd225, %rd2;
	shl.b64 	%rd227, %rd226, 2;
	add.s64 	%rd228, %rd3, %rd227;
	st.global.f32 	[%rd228], %f340;
$L__BB0_137:
	ld.param.u32 	%r612, [_Z22matrix_multiply_tilingPKfS0_Pfiii_param_4];
	add.s32 	%r491, %r21, 7;
	setp.ge.u32 	%p105, %r491, %r612;
	@%p105 bra 	$L__BB0_139;
	add.s32 	%r492, %r2, %r20;
	add.s32 	%r493, %r492, 7;
	cvt.u64.u32 	%rd229, %r493;
	add.s64 	%rd230, %rd229, %rd2;
	shl.b64 	%rd231, %rd230, 2;
	add.s64 	%rd232, %rd3, %rd231;
	st.global.f32 	[%rd232], %f339;
$L__BB0_139:
	ld.param.u32 	%r546, [_Z22matrix_multiply_tilingPKfS0_Pfiii_param_3];
	add.s32 	%r494, %r3, 6;
	setp.ge.u32 	%p106, %r494, %r546;
	@%p106 bra 	$L__BB0_156;
	ld.param.u32 	%r613, [_Z22matrix_multiply_tilingPKfS0_Pfiii_param_4];
	cvt.u32.u64 	%r495, %rd4;
	add.s32 	%r496, %r370, 6;
	add.s32 	%r22, %r495, %r2;
	setp.ge.u32 	%p107, %r22, %r613;
	mad.lo.s32 	%r23, %r496, %r613, %r2;
	cvt.u64.u32 	%rd233, %r23;
	add.s64 	%rd234, %rd233, %rd2;
	shl.b64 	%rd235, %rd234, 2;
	add.s64 	%rd11, %rd3, %rd235;
	@%p107 bra 	$L__BB0_142;
	st.global.f32 	[%rd11], %f338;
$L__BB0_142:
	ld.param.u32 	%r614, [_Z22matrix_multiply_tilingPKfS0_Pfiii_param_4];
	add.s32 	%r497, %r22, 1;
	setp.ge.u32 	%p108, %r497, %r614;
	@%p108 bra 	$L__BB0_144;
	st.global.f32 	[%rd11+4], %f337;
$L__BB0_144:
	ld.param.u32 	%r615, [_Z22matrix_multiply_tilingPKfS0_Pfiii_param_4];
	add.s32 	%r498, %r22, 2;
	setp.ge.u32 	%p109, %r498, %r615;
	add.s32 	%r499, %r23, 2;
	cvt.u64.u32 	%rd236, %r499;
	add.s64 	%rd237, %rd236, %rd2;
	shl.b64 	%rd238, %rd237, 2;
	add.s64 	%rd12, %rd3, %rd238;
	@%p109 bra 	$L__BB0_146;
	st.global.f32 	[%rd12], %f336;
$L__BB0_146:
	ld.param.u32 	%r616, [_Z22matrix_multiply_tilingPKfS0_Pfiii_param_4];
	add.s32 	%r500, %r22, 3;
	setp.ge.u32 	%p110, %r500, %r616;
	@%p110 bra 	$L__BB0_148;
	st.global.f32 	[%rd12+4], %f335;
$L__BB0_148:
	ld.param.u32 	%r617, [_Z22matrix_multiply_tilingPKfS0_Pfiii_param_4];
	add.s32 	%r501, %r22, 4;
	setp.ge.u32 	%p111, %r501, %r617;
	add.s32 	%r502, %r23, 4;
	cvt.u64.u32 	%rd239, %r502;
	add.s64 	%rd240, %rd239, %rd2;
	shl.b64 	%rd241, %rd240, 2;
	add.s64 	%rd13, %rd3, %rd241;
	@%p111 bra 	$L__BB0_150;
	st.global.f32 	[%rd13], %f334;
$L__BB0_150:
	ld.param.u32 	%r618, [_Z22matrix_multiply_tilingPKfS0_Pfiii_param_4];
	add.s32 	%r503, %r22, 5;
	setp.ge.u32 	%p112, %r503, %r618;
	@%p112 bra 	$L__BB0_152;
	st.global.f32 	[%rd13+4], %f333;
$L__BB0_152:
	ld.param.u32 	%r619, [_Z22matrix_multiply_tilingPKfS0_Pfiii_param_4];
	add.s32 	%r504, %r22, 6;
	setp.ge.u32 	%p113, %r504, %r619;
	add.s32 	%r505, %r23, 6;
	cvt.u64.u32 	%rd242, %r505;
	add.s64 	%rd243, %rd242, %rd2;
	shl.b64 	%rd244, %rd243, 2;
	add.s64 	%rd14, %rd3, %rd244;
	@%p113 bra 	$L__BB0_154;
	st.global.f32 	[%rd14], %f332;
$L__BB0_154:
	ld.param.u32 	%r620, [_Z22matrix_multiply_tilingPKfS0_Pfiii_param_4];
	add.s32 	%r506, %r22, 7;
	setp.ge.u32 	%p114, %r506, %r620;
	@%p114 bra 	$L__BB0_156;
	st.global.f32 	[%rd14+4], %f331;
$L__BB0_156:
	ld.param.u32 	%r547, [_Z22matrix_multiply_tilingPKfS0_Pfiii_param_3];
	add.s32 	%r507, %r3, 7;
	setp.ge.u32 	%p115, %r507, %r547;
	@%p115 bra 	$L__BB0_173;
	ld.param.u32 	%r621, [_Z22matrix_multiply_tilingPKfS0_Pfiii_param_4];
	cvt.u32.u64 	%r508, %rd4;
	add.s32 	%r509, %r370, 7;
	mul.lo.s32 	%r24, %r509, %r621;
	add.s32 	%r25, %r508, %r2;
	setp.ge.u32 	%p116, %r25, %r621;
	@%p116 bra 	$L__BB0_159;
	add.s32 	%r510, %r2, %r24;
	cvt.u64.u32 	%rd245, %r510;
	add.s64 	%rd246, %rd245, %rd2;
	shl.b64 	%rd247, %rd246, 2;
	add.s64 	%rd248, %rd3, %rd247;
	st.global.f32 	[%rd248], %f330;
$L__BB0_159:
	ld.param.u32 	%r622, [_Z22matrix_multiply_tilingPKfS0_Pfiii_param_4];
	add.s32 	%r511, %r25, 1;
	setp.ge.u32 	%p117, %r511, %r622;
	@%p117 bra 	$L__BB0_161;
	add.s32 	%r512, %r2, %r24;
	add.s32 	%r513, %r512, 1;
	cvt.u64.u32 	%rd249, %r513;
	add.s64 	%rd250, %rd249, %rd2;
	shl.b64 	%rd251, %rd250, 2;
	add.s64 	%rd252, %rd3, %rd251;
	st.global.f32 	[%rd252], %f329;
$L__BB0_161:
	ld.param.u32 	%r623, [_Z22matrix_multiply_tilingPKfS0_Pfiii_param_4];
	add.s32 	%r514, %r25, 2;
	setp.ge.u32 	%p118, %r514, %r623;
	@%p118 bra 	$L__BB0_163;
	add.s32 	%r515, %r2, %r24;
	add.s32 	%r516, %r515, 2;
	cvt.u64.u32 	%rd253, %r516;
	add.s64 	%rd254, %rd253, %rd2;
	shl.b64 	%rd255, %rd254, 2;
	add.s64 	%rd256, %rd3, %rd255;
	st.global.f32 	[%rd256], %f328;
$L__BB0_163:
	ld.param.u32 	%r624, [_Z22matrix_multiply_tilingPKfS0_Pfiii_param_4];
	add.s32 	%r517, %r25, 3;
	setp.ge.u32 	%p119, %r517, %r624;
	@%p119 bra 	$L__BB0_165;
	add.s32 	%r518, %r2, %r24;
	add.s32 	%r519, %r518, 3;
	cvt.u64.u32 	%rd257, %r519;
	add.s64 	%rd258, %rd257, %rd2;
	shl.b64 	%rd259, %rd258, 2;
	add.s64 	%rd260, %rd3, %rd259;
	st.global.f32 	[%rd260], %f327;
$L__BB0_165:
	ld.param.u32 	%r625, [_Z22matrix_multiply_tilingPKfS0_Pfiii_param_4];
	add.s32 	%r520, %r25, 4;
	setp.ge.u32 	%p120, %r520, %r625;
	@%p120 bra 	$L__BB0_167;
	add.s32 	%r521, %r2, %r24;
	add.s32 	%r522, %r521, 4;
	cvt.u64.u32 	%rd261, %r522;
	add.s64 	%rd262, %rd261, %rd2;
	shl.b64 	%rd263, %rd262, 2;
	add.s64 	%rd264, %rd3, %rd263;
	st.global.f32 	[%rd264], %f326;
$L__BB0_167:
	ld.param.u32 	%r626, [_Z22matrix_multiply_tilingPKfS0_Pfiii_param_4];
	add.s32 	%r523, %r25, 5;
	setp.ge.u32 	%p121, %r523, %r626;
	@%p121 bra 	$L__BB0_169;
	add.s32 	%r524, %r2, %r24;
	add.s32 	%r525, %r524, 5;
	cvt.u64.u32 	%rd265, %r525;
	add.s64 	%rd266, %rd265, %rd2;
	shl.b64 	%rd267, %rd266, 2;
	add.s64 	%rd268, %rd3, %rd267;
	st.global.f32 	[%rd268], %f325;
$L__BB0_169:
	ld.param.u32 	%r627, [_Z22matrix_multiply_tilingPKfS0_Pfiii_param_4];
	add.s32 	%r526, %r25, 6;
	setp.ge.u32 	%p122, %r526, %r627;
	@%p122 bra 	$L__BB0_171;
	add.s32 	%r527, %r2, %r24;
	add.s32 	%r528, %r527, 6;
	cvt.u64.u32 	%rd269, %r528;
	add.s64 	%rd270, %rd269, %rd2;
	shl.b64 	%rd271, %rd270, 2;
	add.s64 	%rd272, %rd3, %rd271;
	st.global.f32 	[%rd272], %f324;
$L__BB0_171:
	ld.param.u32 	%r628, [_Z22matrix_multiply_tilingPKfS0_Pfiii_param_4];
	add.s32 	%r529, %r25, 7;
	setp.ge.u32 	%p123, %r529, %r628;
	@%p123 bra 	$L__BB0_173;
	add.s32 	%r530, %r2, %r24;
	add.s32 	%r531, %r530, 7;
	cvt.u64.u32 	%rd273, %r531;
	add.s64 	%rd274, %rd273, %rd2;
	shl.b64 	%rd275, %rd274, 2;
	add.s64 	%rd276, %rd3, %rd275;
	st.global.f32 	[%rd276], %f323;
$L__BB0_173:
	ret;

}


// ===== COMPILED SASS (sm_100) =====

	.target	sm_100

	.elftype	@"ET_EXEC"


//--------------------- .note.nv.tkinfo           --------------------------
	.section	.note.nv.tkinfo,"",@"SHT_NOTE"
	.sectionflags	@"SHF_NOTE_NV_TKINFO"
	.tkinfo
        /*0018*/ 	.word	0x00000002
        /*0030*/ 	.string	""
        /*0030*/ 	.string	"ptxas"
        /*0030*/ 	.string	"Cuda compilation tools, release 13.0, V13.0.88"
        /*0030*/ 	.string	"Build cuda_13.0.r13.0/compiler.36424714_0"
        /*0030*/ 	.string	"-arch sm_100 -m 64 "



//--------------------- .note.nv.cuinfo           --------------------------
	.section	.note.nv.cuinfo,"",@"SHT_NOTE"
	.sectionflags	@"SHF_NOTE_NV_CUINFO"
        /*0018*/ 	.short	0x0002
        /*001a*/ 	.short	0x0064
        /*001c*/ 	.short	0x0082
	.zero		2


//--------------------- .nv.info                  --------------------------
	.section	.nv.info,"",@"SHT_CUDA_INFO"
	.align	4


	//----- nvinfo : EIATTR_REGCOUNT
	.align		4
        /*0000*/ 	.byte	0x04, 0x2f
        /*0002*/ 	.short	(.L_1 - .L_0)
	.align		4
.L_0:
        /*0004*/ 	.word	index@(_Z22matrix_multiply_tilingPKfS0_Pfiii)
        /*0008*/ 	.word	0x00000060


	//----- nvinfo : EIATTR_FRAME_SIZE
	.align		4
.L_1:
        /*000c*/ 	.byte	0x04, 0x11
        /*000e*/ 	.short	(.L_3 - .L_2)
	.align		4
.L_2:
        /*0010*/ 	.word	index@(_Z22matrix_multiply_tilingPKfS0_Pfiii)
        /*0014*/ 	.word	0x00000000


	//----- nvinfo : EIATTR_MIN_STACK_SIZE
	.align		4
.L_3:
        /*0018*/ 	.byte	0x04, 0x12
        /*001a*/ 	.short	(.L_5 - .L_4)
	.align		4
.L_4:
        /*001c*/ 	.word	index@(_Z22matrix_multiply_tilingPKfS0_Pfiii)
        /*0020*/ 	.word	0x00000000
.L_5:


//--------------------- .nv.compat                --------------------------
	.section	.nv.compat,"",@"SHT_CUDA_COMPAT_INFO"
	.align	4
        /*0000*/ 	.byte	0x02, 0x09, 0x00, 0x00, 0x02, 0x02, 0x01, 0x00, 0x02, 0x05, 0x05, 0x00, 0x03, 0x07, 0x01, 0x01
        /*0010*/ 	.byte	0x02, 0x03, 0x00, 0x00, 0x02, 0x06, 0x01, 0x00, 0x04, 0x0b, 0x08, 0x00, 0x09, 0x00, 0x00, 0x00
        /*0020*/ 	.byte	0x00, 0x00, 0x00, 0x00


//--------------------- .nv.info._Z22matrix_multiply_tilingPKfS0_Pfiii --------------------------
	.section	.nv.info._Z22matrix_multiply_tilingPKfS0_Pfiii,"",@"SHT_CUDA_INFO"
	.sectionflags	@""
	.align	4


	//----- nvinfo : EIATTR_CUDA_API_VERSION
	.align		4
        /*0000*/ 	.byte	0x04, 0x37
        /*0002*/ 	.short	(.L_7 - .L_6)
.L_6:
        /*0004*/ 	.word	0x00000082


	//----- nvinfo : EIATTR_KPARAM_INFO
	.align		4
.L_7:
        /*0008*/ 	.byte	0x04, 0x17
        /*000a*/ 	.short	(.L_9 - .L_8)
.L_8:
        /*000c*/ 	.word	0x00000000
        /*0010*/ 	.short	0x0005
        /*0012*/ 	.short	0x0020
        /*0014*/ 	.byte	0x00, 0xf0, 0x11, 0x00


	//----- nvinfo : EIATTR_KPARAM_INFO
	.align		4
.L_9:
        /*0018*/ 	.byte	0x04, 0x17
        /*001a*/ 	.short	(.L_11 - .L_10)
.L_10:
        /*001c*/ 	.word	0x00000000
        /*0020*/ 	.short	0x0004
        /*0022*/ 	.short	0x001c
        /*0024*/ 	.byte	0x00, 0xf0, 0x11, 0x00


	//----- nvinfo : EIATTR_KPARAM_INFO
	.align		4
.L_11:
        /*0028*/ 	.byte	0x04, 0x17
        /*002a*/ 	.short	(.L_13 - .L_12)
.L_12:
        /*002c*/ 	.word	0x00000000
        /*0030*/ 	.short	0x0003
        /*0032*/ 	.short	0x0018
        /*0034*/ 	.byte	0x00, 0xf0, 0x11, 0x00


	//----- nvinfo : EIATTR_KPARAM_INFO
	.align		4
.L_13:
        /*0038*/ 	.byte	0x04, 0x17
        /*003a*/ 	.short	(.L_15 - .L_14)
.L_14:
        /*003c*/ 	.word	0x00000000
        /*0040*/ 	.short	0x0002
        /*0042*/ 	.short	0x0010
        /*0044*/ 	.byte	0x00, 0xf5, 0x21, 0x00


	//----- nvinfo : EIATTR_KPARAM_INFO
	.align		4
.L_15:
        /*0048*/ 	.byte	0x04, 0x17
        /*004a*/ 	.short	(.L_17 - .L_16)
.L_16:
        /*004c*/ 	.word	0x00000000
        /*0050*/ 	.short	0x0001
        /*0052*/ 	.short	0x0008
        /*0054*/ 	.byte	0x00, 0xf5, 0x21, 0x00


	//----- nvinfo : EIATTR_KPARAM_INFO
	.align		4
.L_17:
        /*0058*/ 	.byte	0x04, 0x17
        /*005a*/ 	.short	(.L_19 - .L_18)
.L_18:
        /*005c*/ 	.word	0x00000000
        /*0060*/ 	.short	0x0000
        /*0062*/ 	.short	0x0000
        /*0064*/ 	.byte	0x00, 0xf5, 0x21, 0x00


	//----- nvinfo : EIATTR_SPARSE_MMA_MASK
	.align		4
.L_19:
        /*0068*/ 	.byte	0x03, 0x50
        /*006a*/ 	.short	0x0000


	//----- nvinfo : EIATTR_MAXREG_COUNT
	.align		4
        /*006c*/ 	.byte	0x03, 0x1b
        /*006e*/ 	.short	0x00ff


	//----- nvinfo : EIATTR_NUM_BARRIERS
	.align		4
        /*0070*/ 	.byte	0x02, 0x4c
        /*0072*/ 	.byte	0x01
	.zero		1


	//----- nvinfo : EIATTR_MERCURY_ISA_VERSION
	.align		4
        /*0074*/ 	.byte	0x03, 0x5f
        /*0076*/ 	.short	0x0101


	//----- nvinfo : EIATTR_VRC_CTA_INIT_COUNT
	.align		4
        /*0078*/ 	.byte	0x02, 0x4a
	.zero		1
	.zero		1


	//----- nvinfo : EIATTR_EXIT_INSTR_OFFSETS
	.align		4
        /*007c*/ 	.byte	0x04, 0x1c
        /*007e*/ 	.short	(.L_21 - .L_20)


	//   ....[0]....
.L_20:
        /*0080*/ 	.word	0x00003600


	//   ....[1]....
        /*0084*/ 	.word	0x00003bb0


	//   ....[2]....
        /*0088*/ 	.word	0x00003c40


	//----- nvinfo : EIATTR_CRS_STACK_SIZE
	.align		4
.L_21:
        /*008c*/ 	.byte	0x04, 0x1e
        /*008e*/ 	.short	(.L_23 - .L_22)
.L_22:
        /*0090*/ 	.word	0x00000000


	//----- nvinfo : EIATTR_CBANK_PARAM_SIZE
	.align		4
.L_23:
        /*0094*/ 	.byte	0x03, 0x19
        /*0096*/ 	.short	0x0024


	//----- nvinfo : EIATTR_PARAM_CBANK
	.align		4
        /*0098*/ 	.byte	0x04, 0x0a
        /*009a*/ 	.short	(.L_25 - .L_24)
	.align		4
.L_24:
        /*009c*/ 	.word	index@(.nv.constant0._Z22matrix_multiply_tilingPKfS0_Pfiii)
        /*00a0*/ 	.short	0x0380
        /*00a2*/ 	.short	0x0024


	//----- nvinfo : EIATTR_SW_WAR
	.align		4
.L_25:
        /*00a4*/ 	.byte	0x04, 0x36
        /*00a6*/ 	.short	(.L_27 - .L_26)
.L_26:
        /*00a8*/ 	.word	0x00000008
.L_27:


//--------------------- .nv.callgraph             --------------------------
	.section	.nv.callgraph,"",@"SHT_CUDA_CALLGRAPH"
	.align	4
	.sectionentsize	8
	.align		4
        /*0000*/ 	.word	0x00000000
	.align		4
        /*0004*/ 	.word	0xffffffff
	.align		4
        /*0008*/ 	.word	0x00000000
	.align		4
        /*000c*/ 	.word	0xfffffffe
	.align		4
        /*0010*/ 	.word	0x00000000
	.align		4
        /*0014*/ 	.word	0xfffffffd
	.align		4
        /*0018*/ 	.word	0x00000000
	.align		4
        /*001c*/ 	.word	0xfffffffc


//--------------------- .text._Z22matrix_multiply_tilingPKfS0_Pfiii --------------------------
	.section	.text._Z22matrix_multiply_tilingPKfS0_Pfiii,"ax",@progbits
	.align	128
        .global         _Z22matrix_multiply_tilingPKfS0_Pfiii
        .type           _Z22matrix_multiply_tilingPKfS0_Pfiii,@function
        .size           _Z22matrix_multiply_tilingPKfS0_Pfiii,(.L_x_54 - _Z22matrix_multiply_tilingPKfS0_Pfiii)
        .other          _Z22matrix_multiply_tilingPKfS0_Pfiii,@"STO_CUDA_ENTRY STV_DEFAULT"
_Z22matrix_multiply_tilingPKfS0_Pfiii:
.text._Z22matrix_multiply_tilingPKfS0_Pfiii:
[----:B------:R-:W-:Y:S01]  /*0000*/  LDC R1, c[0x0][0x37c] ;  /* 0x0000df00ff017b82 */ /* 0x000fe20000000800 */
[----:B------:R-:W0:Y:S01]  /*0010*/  LDCU UR5, c[0x0][0x3a0] ;  /* 0x00007400ff0577ac */ /* 0x000e220008000800 */
[----:B------:R-:W-:Y:S02]  /*0020*/  CS2R R58, SRZ ;  /* 0x00000000003a7805 */ /* 0x000fe4000001ff00 */
[----:B------:R-:W-:Y:S02]  /*0030*/  CS2R R60, SRZ ;  /* 0x00000000003c7805 */ /* 0x000fe4000001ff00 */
[----:B------:R-:W-:Y:S02]  /*0040*/  CS2R R56, SRZ ;  /* 0x0000000000387805 */ /* 0x000fe4000001ff00 */
[----:B------:R-:W-:Y:S02]  /*0050*/  CS2R R54, SRZ ;  /* 0x0000000000367805 */ /* 0x000fe4000001ff00 */
[----:B------:R-:W-:-:S02]  /*0060*/  CS2R R52, SRZ ;  /* 0x0000000000347805 */ /* 0x000fc4000001ff00 */
[----:B------:R-:W-:Y:S01]  /*0070*/  CS2R R2, SRZ ;  /* 0x0000000000027805 */ /* 0x000fe2000001ff00 */
[----:B------:R-:W-:Y:S01]  /*0080*/  IMAD.MOV.U32 R0, RZ, RZ, RZ ;  /* 0x000000ffff007224 */ /* 0x000fe200078e00ff */
[----:B------:R-:W-:Y:S02]  /*0090*/  CS2R R4, SRZ ;  /* 0x0000000000047805 */ /* 0x000fe4000001ff00 */
[----:B------:R-:W-:Y:S02]  /*00a0*/  CS2R R6, SRZ ;  /* 0x0000000000067805 */ /* 0x000fe4000001ff00 */
[----:B------:R-:W-:Y:S02]  /*00b0*/  CS2R R8, SRZ ;  /* 0x0000000000087805 */ /* 0x000fe4000001ff00 */
[----:B------:R-:W-:Y:S02]  /*00c0*/  CS2R R10, SRZ ;  /* 0x00000000000a7805 */ /* 0x000fe4000001ff00 */
[----:B------:R-:W-:-:S02]  /*00d0*/  CS2R R12, SRZ ;  /* 0x00000000000c7805 */ /* 0x000fc4000001ff00 */
[----:B------:R-:W-:Y:S02]  /*00e0*/  CS2R R14, SRZ ;  /* 0x00000000000e7805 */ /* 0x000fe4000001ff00 */
[----:B------:R-:W-:Y:S02]  /*00f0*/  CS2R R16, SRZ ;  /* 0x0000000000107805 */ /* 0x000fe4000001ff00 */
[----:B------:R-:W-:Y:S02]  /*0100*/  CS2R R18, SRZ ;  /* 0x0000000000127805 */ /* 0x000fe4000001ff00 */
[----:B------:R-:W-:Y:S02]  /*0110*/  CS2R R20, SRZ ;  /* 0x0000000000147805 */ /* 0x000fe4000001ff00 */
[----:B------:R-:W-:Y:S01]  /*0120*/  CS2R R22, SRZ ;  /* 0x0000000000167805 */ /* 0x000fe2000001ff00 */
[----:B0-----:R-:W-:Y:S01]  /*0130*/  UISETP.NE.AND UP0, UPT, UR5, URZ, UPT ;  /* 0x000000ff0500728c */ /* 0x001fe2000bf05270 */
[----:B------:R-:W-:-:S02]  /*0140*/  CS2R R32, SRZ ;  /* 0x0000000000207805 */ /* 0x000fc4000001ff00 */
[----:B------:R-:W-:Y:S02]  /*0150*/  CS2R R34, SRZ ;  /* 0x0000000000227805 */ /* 0x000fe4000001ff00 */
        /* <DEDUP_REMOVED lines=8> */
[----:B------:R-:W-:Y:S01]  /*01e0*/  CS2R R62, SRZ ;  /* 0x00000000003e7805 */ /* 0x000fe2000001ff00 */
[----:B------:R-:W-:Y:S01]  /*01f0*/  IMAD.MOV.U32 R65, RZ, RZ, RZ ;  /* 0x000000ffff417224 */ /* 0x000fe200078e00ff */
[----:B------:R-:W-:Y:S02]  /*0200*/  CS2R R76, SRZ ;  /* 0x00000000004c7805 */ /* 0x000fe4000001ff00 */
[----:B------:R-:W-:-:S02]  /*0210*/  CS2R R74, SRZ ;  /* 0x00000000004a7805 */ /* 0x000fc4000001ff00 */
[----:B------:R-:W-:Y:S02]  /*0220*/  CS2R R72, SRZ ;  /* 0x0000000000487805 */ /* 0x000fe4000001ff00 */
[----:B------:R-:W-:Y:S01]  /*0230*/  CS2R R70, SRZ ;  /* 0x0000000000467805 */ /* 0x000fe2000001ff00 */
[----:B------:R-:W0:Y:S01]  /*0240*/  LDCU.64 UR8, c[0x0][0x358] ;  /* 0x00006b00ff0877ac */ /* 0x000e220008000a00 */
[----:B------:R-:W-:Y:S05]  /*0250*/  BRA.U !UP0, `(.L_x_0) ;  /* 0x0000001508607547 */ /* 0x000fea000b800000 */
[----:B------:R-:W1:Y:S01]  /*0260*/  S2R R66, SR_TID.X ;  /* 0x0000000000427919 */ /* 0x000e620000002100 */
[----:B------:R-:W2:Y:S01]  /*0270*/  S2UR UR4, SR_CTAID.Y ;  /* 0x00000000000479c3 */ /* 0x000ea20000002600 */
[----:B------:R-:W-:Y:S01]  /*0280*/  IMAD.MOV.U32 R58, RZ, RZ, RZ ;  /* 0x000000ffff3a7224 */ /* 0x000fe200078e00ff */
[----:B--2---:R-:W-:-:S04]  /*0290*/  UIMAD UR4, UR4, UR5, URZ ;  /* 0x00000005040472a4 */ /* 0x004fc8000f8e02ff */
[----:B------:R-:W-:Y:S01]  /*02a0*/  USHF.L.U32 UR4, UR4, 0x6, URZ ;  /* 0x0000000604047899 */ /* 0x000fe200080006ff */
[----:B-1----:R-:W-:Y:S02]  /*02b0*/  SHF.R.U32.HI R69, RZ, 0x3, R66 ;  /* 0x00000003ff457819 */ /* 0x002fe40000011642 */
[----:B------:R-:W-:-:S03]  /*02c0*/  LOP3.LUT R78, R66, 0x7, RZ, 0xc0, !PT ;  /* 0x00000007424e7812 */ /* 0x000fc600078ec0ff */
[----:B------:R-:W-:Y:S01]  /*02d0*/  IMAD.U32 R67, RZ, RZ, UR4 ;  /* 0x00000004ff437e24 */ /* 0x000fe2000f8e00ff */
[----:B------:R-:W-:Y:S01]  /*02e0*/  UMOV UR4, URZ ;  /* 0x000000ff00047c82 */ /* 0x000fe20008000000 */
[----:B------:R-:W-:-:S07]  /*02f0*/  VIADD R68, R69, 0x8 ;  /* 0x0000000845447836 */ /* 0x000fce0000000000 */
.L_x_2:
[----:B------:R-:W1:Y:S01]  /*0300*/  LDC R64, c[0x0][0x3a0] ;  /* 0x0000e800ff407b82 */ /* 0x000e620000000800 */
[----:B------:R-:W2:Y:S01]  /*0310*/  LDCU UR5, c[0x0][0x398] ;  /* 0x00007300ff0577ac */ /* 0x000ea20008000800 */
[----:B------:R-:W-:Y:S02]  /*0320*/  IMAD.SHL.U32 R29, R66, 0x4, RZ ;  /* 0x00000004421d7824 */ /* 0x000fe400078e00ff */
[----:B------:R-:W3:Y:S01]  /*0330*/  S2R R66, SR_TID.X ;  /* 0x0000000000427919 */ /* 0x000ee20000002100 */
[----:B------:R-:W-:Y:S02]  /*0340*/  VIADD R87, R78, UR4 ;  /* 0x000000044e577c36 */ /* 0x000fe40008000000 */
[----:B------:R-:W-:-:S03]  /*0350*/  IMAD.MOV.U32 R79, RZ, RZ, RZ ;  /* 0x000000ffff4f7224 */ /* 0x000fc600078e00ff */
[CC--:B-1----:R-:W-:Y:S02]  /*0360*/  ISETP.GE.U32.AND P1, PT, R87.reuse, R64.reuse, PT ;  /* 0x000000405700720c */ /* 0x0c2fe40003f26070 */
[-C--:B------:R-:W-:Y:S02]  /*0370*/  ISETP.GE.U32.AND P5, PT, R87, R64.reuse, PT ;  /* 0x000000405700720c */ /* 0x080fe40003fa6070 */
[----:B--2---:R-:W-:Y:S02]  /*0380*/  ISETP.GE.U32.OR P1, PT, R68, UR5, P1 ;  /* 0x0000000544007c0c */ /* 0x004fe40008f26470 */
[----:B------:R-:W-:Y:S02]  /*0390*/  ISETP.LT.U32.AND P5, PT, R69, UR5, !P5 ;  /* 0x0000000545007c0c */ /* 0x000fe4000efa1070 */
[CC--:B------:R-:W-:Y:S02]  /*03a0*/  ISETP.GE.U32.AND P0, PT, R87.reuse, R64.reuse, PT ;  /* 0x000000405700720c */ /* 0x0c0fe40003f06070 */
[----:B------:R-:W-:-:S02]  /*03b0*/  ISETP.GE.U32.AND P2, PT, R87, R64, PT ;  /* 0x000000405700720c */ /* 0x000fc40003f46070 */
[C---:B---3--:R-:W-:Y:S02]  /*03c0*/  LEA.HI R24, R66.reuse, 0x10, RZ, 0x1d ;  /* 0x0000001042187811 */ /* 0x048fe400078fe8ff */
[----:B------:R-:W-:Y:S02]  /*03d0*/  LEA.HI R26, R66, 0x18, RZ, 0x1d ;  /* 0x00000018421a7811 */ /* 0x000fe400078fe8ff */
[----:B------:R-:W-:Y:S01]  /*03e0*/  ISETP.GE.U32.OR P4, PT, R24, UR5, P0 ;  /* 0x0000000518007c0c */ /* 0x000fe20008786470 */
[----:B------:R-:W1:Y:S01]  /*03f0*/  @!P1 S2R R27, SR_CTAID.Y ;  /* 0x00000000001b9919 */ /* 0x000e620000002600 */
[----:B------:R-:W-:Y:S01]  /*0400*/  ISETP.GE.U32.OR P0, PT, R26, UR5, P0 ;  /* 0x000000051a007c0c */ /* 0x000fe20008706470 */
[----:B------:R-:W2:Y:S01]  /*0410*/  @P5 LDC.64 R24, c[0x0][0x380] ;  /* 0x0000e000ff185b82 */ /* 0x000ea20000000a00 */
[----:B------:R-:W-:Y:S01]  /*0420*/  @P5 IMAD R26, R69, R64, R87 ;  /* 0x00000040451a5224 */ /* 0x000fe200078e0257 */
[----:B------:R-:W-:Y:S02]  /*0430*/  LEA.HI R28, R66, 0x20, RZ, 0x1d ;  /* 0x00000020421c7811 */ /* 0x000fe400078fe8ff */
[----:B------:R-:W-:-:S02]  /*0440*/  @!P1 SHF.R.U32.HI R69, RZ, 0x3, R66 ;  /* 0x00000003ff459819 */ /* 0x000fc40000011642 */
[----:B------:R-:W-:Y:S02]  /*0450*/  @P5 IADD3 R31, P6, PT, R26, R67, RZ ;  /* 0x000000431a1f5210 */ /* 0x000fe40007fde0ff */
[----:B------:R-:W-:Y:S01]  /*0460*/  ISETP.GE.U32.OR P3, PT, R28, UR5, P2 ;  /* 0x000000051c007c0c */ /* 0x000fe20009766470 */
[----:B------:R-:W-:Y:S01]  /*0470*/  @!P1 IMAD.SHL.U32 R28, R64, 0x8, RZ ;  /* 0x00000008401c9824 */ /* 0x000fe200078e00ff */
[----:B------:R-:W3:Y:S01]  /*0480*/  @!P4 S2R R83, SR_CTAID.Y ;  /* 0x000000000053c919 */ /* 0x000ee20000002600 */
[----:B------:R-:W-:Y:S01]  /*0490*/  @P5 IMAD.X R78, RZ, RZ, RZ, P6 ;  /* 0x000000ffff4e5224 */ /* 0x000fe200030e06ff */
[----:B------:R-:W-:Y:S01]  /*04a0*/  @!P1 LOP3.LUT R85, R66, 0x7, RZ, 0xc0, !PT ;  /* 0x0000000742559812 */ /* 0x000fe200078ec0ff */
[----:B------:R-:W4:Y:S01]  /*04b0*/  @!P0 S2R R81, SR_CTAID.Y ;  /* 0x0000000000518919 */ /* 0x000f220000002600 */
[----:B--2---:R-:W-:-:S04]  /*04c0*/  @P5 LEA R30, P6, R31, R24, 0x2 ;  /* 0x000000181f1e5211 */ /* 0x004fc800078c10ff */
[----:B------:R-:W-:Y:S01]  /*04d0*/  @P5 LEA.HI.X R31, R31, R25, R78, 0x2, P6 ;  /* 0x000000191f1f5211 */ /* 0x000fe200030f144e */
[-C--:B------:R-:W-:Y:S01]  /*04e0*/  @!P1 IMAD R78, R69, R64.reuse, R28 ;  /* 0x00000040454e9224 */ /* 0x080fe200078e021c */
[----:B------:R-:W2:Y:S01]  /*04f0*/  @!P4 LDC.64 R24, c[0x0][0x380] ;  /* 0x0000e000ff18cb82 */ /* 0x000ea20000000a00 */
[----:B-1----:R-:W-:Y:S02]  /*0500*/  @!P1 IMAD R27, R27, R64, RZ ;  /* 0x000000401b1b9224 */ /* 0x002fe400078e02ff */
[----:B0-----:R0:W5:Y:S02]  /*0510*/  @P5 LDG.E.CONSTANT R79, desc[UR8][R30.64] ;  /* 0x000000081e4f5981 */ /* 0x001164000c1e9900 */
[----:B------:R-:W-:-:S03]  /*0520*/  @!P1 IMAD.SHL.U32 R67, R27, 0x40, RZ ;  /* 0x000000401b439824 */ /* 0x000fc600078e00ff */
[----:B------:R-:W1:Y:S01]  /*0530*/  @!P1 LDC.64 R26, c[0x0][0x380] ;  /* 0x0000e000ff1a9b82 */ /* 0x000e620000000a00 */
[----:B------:R-:W-:Y:S01]  /*0540*/  @!P4 SHF.R.U32.HI R69, RZ, 0x3, R66 ;  /* 0x00000003ff45c819 */ /* 0x000fe20000011642 */
[----:B------:R-:W-:Y:S01]  /*0550*/  IMAD.SHL.U32 R28, R64, 0x10, RZ ;  /* 0x00000010401c7824 */ /* 0x000fe200078e00ff */
[----:B------:R-:W-:Y:S01]  /*0560*/  @!P1 IADD3 R80, PT, PT, R78, UR4, R85 ;  /* 0x000000044e509c10 */ /* 0x000fe2000fffe055 */
[-C--:B---3--:R-:W-:Y:S01]  /*0570*/  @!P4 IMAD R82, R83, R64.reuse, RZ ;  /* 0x000000405352c224 */ /* 0x088fe200078e02ff */
[----:B------:R-:W-:Y:S01]  /*0580*/  LOP3.LUT R78, R66, 0x7, RZ, 0xc0, !PT ;  /* 0x00000007424e7812 */ /* 0x000fe200078ec0ff */
[----:B------:R-:W-:Y:S01]  /*0590*/  @!P4 IMAD R83, R69, R64, R28 ;  /* 0x000000404553c224 */ /* 0x000fe200078e021c */
[----:B------:R-:W-:Y:S01]  /*05a0*/  @!P1 IADD3 R84, P5, PT, R67, R80, RZ ;  /* 0x0000005043549210 */ /* 0x000fe20007fbe0ff */
[----:B------:R-:W-:-:S03]  /*05b0*/  @!P4 IMAD.SHL.U32 R67, R82, 0x40, RZ ;  /* 0x000000405243c824 */ /* 0x000fc600078e00ff */
[----:B0-----:R-:W-:Y:S01]  /*05c0*/  @!P4 IADD3 R30, PT, PT, R83, UR4, R78 ;  /* 0x00000004531ecc10 */ /* 0x001fe2000fffe04e */
[----:B------:R-:W0:Y:S01]  /*05d0*/  @!P3 S2R R89, SR_CTAID.Y ;  /* 0x000000000059b919 */ /* 0x000e220000002600 */
[----:B------:R-:W-:Y:S02]  /*05e0*/  @!P0 SHF.R.U32.HI R69, RZ, 0x3, R66 ;  /* 0x00000003ff458819 */ /* 0x000fe40000011642 */
[----:B-1----:R-:W-:Y:S01]  /*05f0*/  @!P1 LEA R82, P6, R84, R26, 0x2 ;  /* 0x0000001a54529211 */ /* 0x002fe200078c10ff */
[----:B------:R-:W-:Y:S01]  /*0600*/  @!P1 IMAD.X R26, RZ, RZ, RZ, P5 ;  /* 0x000000ffff1a9224 */ /* 0x000fe200028e06ff */
[----:B------:R-:W-:-:S04]  /*0610*/  @!P4 IADD3 R30, P5, PT, R67, R30, RZ ;  /* 0x0000001e431ec210 */ /* 0x000fc80007fbe0ff */
[----:B------:R-:W-:Y:S02]  /*0620*/  @!P1 LEA.HI.X R83, R84, R27, R26, 0x2, P6 ;  /* 0x0000001b54539211 */ /* 0x000fe400030f141a */
[----:B--2---:R-:W-:Y:S01]  /*0630*/  @!P4 LEA R84, P6, R30, R24, 0x2 ;  /* 0x000000181e54c211 */ /* 0x004fe200078c10ff */
[----:B------:R-:W-:Y:S01]  /*0640*/  @!P4 IMAD.X R24, RZ, RZ, RZ, P5 ;  /* 0x000000ffff18c224 */ /* 0x000fe200028e06ff */
[----:B------:R-:W1:Y:S01]  /*0650*/  @!P0 LDC.64 R26, c[0x0][0x380] ;  /* 0x0000e000ff1a8b82 */ /* 0x000e620000000a00 */
[----:B------:R-:W-:Y:S01]  /*0660*/  LEA.HI R80, R66, 0x28, RZ, 0x1d ;  /* 0x0000002842507811 */ /* 0x000fe200078fe8ff */
[-C--:B----4-:R-:W-:Y:S02]  /*0670*/  @!P0 IMAD R31, R81, R64.reuse, RZ ;  /* 0x00000040511f8224 */ /* 0x090fe400078e02ff */
[----:B------:R-:W-:Y:S01]  /*0680*/  @!P4 LEA.HI.X R85, R30, R25, R24, 0x2, P6 ;  /* 0x000000191e55c211 */ /* 0x000fe200030f1418 */
[----:B------:R-:W-:Y:S01]  /*0690*/  @!P0 IMAD R25, R69, R64, R28 ;  /* 0x0000004045198224 */ /* 0x000fe200078e021c */
[----:B------:R-:W-:Y:S01]  /*06a0*/  ISETP.GE.U32.OR P2, PT, R80, UR5, P2 ;  /* 0x0000000550007c0c */ /* 0x000fe20009746470 */
[----:B------:R-:W-:-:S02]  /*06b0*/  @!P0 IMAD.SHL.U32 R67, R31, 0x40, RZ ;  /* 0x000000401f438824 */ /* 0x000fc400078e00ff */
[----:B------:R-:W-:Y:S02]  /*06c0*/  @!P0 IMAD R25, R64, 0x8, R25 ;  /* 0x0000000840198824 */ /* 0x000fe400078e0219 */
[----:B------:R-:W-:-:S03]  /*06d0*/  IMAD.MOV.U32 R31, RZ, RZ, RZ ;  /* 0x000000ffff1f7224 */ /* 0x000fc600078e00ff */
[----:B------:R-:W-:Y:S01]  /*06e0*/  @!P0 IADD3 R28, PT, PT, R25, UR4, R78 ;  /* 0x00000004191c8c10 */ /* 0x000fe2000fffe04e */
[----:B------:R-:W-:Y:S01]  /*06f0*/  IMAD.MOV.U32 R81, RZ, RZ, RZ ;  /* 0x000000ffff517224 */ /* 0x000fe200078e00ff */
[----:B------:R-:W2:Y:S01]  /*0700*/  @!P3 LDC.64 R24, c[0x0][0x380] ;  /* 0x0000e000ff18bb82 */ /* 0x000ea20000000a00 */
[----:B------:R3:W4:Y:S01]  /*0710*/  @!P4 LDG.E.CONSTANT R31, desc[UR8][R84.64] ;  /* 0x00000008541fc981 */ /* 0x000722000c1e9900 */
[----:B------:R-:W-:Y:S01]  /*0720*/  @!P0 IADD3 R28, P4, PT, R67, R28, RZ ;  /* 0x0000001c431c8210 */ /* 0x000fe20007f9e0ff */
[----:B------:R-:W2:Y:S01]  /*0730*/  @!P2 S2R R91, SR_CTAID.Y ;  /* 0x00000000005ba919 */ /* 0x000ea20000002600 */
[----:B------:R-:W-:Y:S01]  /*0740*/  @!P3 SHF.R.U32.HI R69, RZ, 0x3, R66 ;  /* 0x00000003ff45b819 */ /* 0x000fe20000011642 */
[----:B------:R-:W-:Y:S01]  /*0750*/  IMAD.SHL.U32 R86, R64, 0x20, RZ ;  /* 0x0000002040567824 */ /* 0x000fe200078e00ff */
[----:B------:R1:W4:Y:S01]  /*0760*/  @!P1 LDG.E.CONSTANT R81, desc[UR8][R82.64] ;  /* 0x0000000852519981 */ /* 0x000322000c1e9900 */
[----:B------:R-:W-:Y:S02]  /*0770*/  @!P0 IMAD.X R30, RZ, RZ, RZ, P4 ;  /* 0x000000ffff1e8224 */ /* 0x000fe400020e06ff */
[----:B0-----:R-:W-:-:S02]  /*0780*/  @!P3 IMAD R89, R89, R64, RZ ;  /* 0x000000405959b224 */ /* 0x001fc400078e02ff */
[----:B---3--:R-:W-:Y:S01]  /*0790*/  @!P3 IMAD R85, R69, R64, R86 ;  /* 0x000000404555b224 */ /* 0x008fe200078e0256 */
[C---:B-1----:R-:W-:Y:S01]  /*07a0*/  @!P0 LEA R82, P4, R28.reuse, R26, 0x2 ;  /* 0x0000001a1c528211 */ /* 0x042fe200078810ff */
[----:B------:R-:W-:Y:S01]  /*07b0*/  @!P3 IMAD.SHL.U32 R67, R89, 0x40, RZ ;  /* 0x000000405943b824 */ /* 0x000fe200078e00ff */
[----:B------:R-:W-:Y:S02]  /*07c0*/  ISETP.GE.U32.AND P1, PT, R87, R64, PT ;  /* 0x000000405700720c */ /* 0x000fe40003f26070 */
[----:B------:R-:W-:Y:S02]  /*07d0*/  @!P0 LEA.HI.X R83, R28, R27, R30, 0x2, P4 ;  /* 0x0000001b1c538211 */ /* 0x000fe400020f141e */
[----:B------:R-:W-:Y:S02]  /*07e0*/  LEA.HI R27, R66, 0x30, RZ, 0x1d ;  /* 0x00000030421b7811 */ /* 0x000fe400078fe8ff */
[----:B------:R-:W-:Y:S01]  /*07f0*/  @!P3 IADD3 R26, PT, PT, R85, UR4, R78 ;  /* 0x00000004551abc10 */ /* 0x000fe2000fffe04e */
[----:B------:R-:W-:Y:S01]  /*0800*/  IMAD.MOV.U32 R28, RZ, RZ, RZ ;  /* 0x000000ffff1c7224 */ /* 0x000fe200078e00ff */
[----:B------:R-:W-:-:S02]  /*0810*/  ISETP.GE.U32.OR P4, PT, R27, UR5, P1 ;  /* 0x000000051b007c0c */ /* 0x000fc40008f86470 */
[----:B------:R-:W-:Y:S02]  /*0820*/  @!P3 IADD3 R30, P5, PT, R67, R26, RZ ;  /* 0x0000001a431eb210 */ /* 0x000fe40007fbe0ff */
[----:B------:R-:W0:Y:S01]  /*0830*/  @!P2 LDC.64 R26, c[0x0][0x380] ;  /* 0x0000e000ff1aab82 */ /* 0x000e220000000a00 */
[----:B------:R0:W3:Y:S01]  /*0840*/  @!P0 LDG.E.CONSTANT R28, desc[UR8][R82.64] ;  /* 0x00000008521c8981 */ /* 0x0000e2000c1e9900 */
[----:B------:R-:W-:Y:S01]  /*0850*/  @!P2 SHF.R.U32.HI R69, RZ, 0x3, R66 ;  /* 0x00000003ff45a819 */ /* 0x000fe20000011642 */
[----:B------:R-:W-:Y:S01]  /*0860*/  @!P3 IMAD.X R80, RZ, RZ, RZ, P5 ;  /* 0x000000ffff50b224 */ /* 0x000fe200028e06ff */
[----:B--2---:R-:W-:-:S04]  /*0870*/  @!P3 LEA R84, P0, R30, R24, 0x2 ;  /* 0x000000181e54b211 */ /* 0x004fc800078010ff */
[----:B------:R-:W-:Y:S01]  /*0880*/  @!P3 LEA.HI.X R85, R30, R25, R80, 0x2, P0 ;  /* 0x000000191e55b211 */ /* 0x000fe200000f1450 */
[-C--:B------:R-:W-:Y:S01]  /*0890*/  @!P2 IMAD R25, R69, R64.reuse, R86 ;  /* 0x000000404519a224 */ /* 0x080fe200078e0256 */
[----:B------:R-:W1:Y:S01]  /*08a0*/  @!P4 S2R R87, SR_CTAID.Y ;  /* 0x000000000057c919 */ /* 0x000e620000002600 */
[----:B------:R-:W-:Y:S02]  /*08b0*/  @!P2 IMAD R91, R91, R64, RZ ;  /* 0x000000405b5ba224 */ /* 0x000fe400078e02ff */
[----:B------:R-:W-:Y:S02]  /*08c0*/  @!P2 IMAD R25, R64, 0x8, R25 ;  /* 0x000000084019a824 */ /* 0x000fe400078e0219 */
[----:B------:R-:W-:-:S03]  /*08d0*/  @!P2 IMAD.SHL.U32 R67, R91, 0x40, RZ ;  /* 0x000000405b43a824 */ /* 0x000fc600078e00ff */
[----:B------:R-:W-:Y:S02]  /*08e0*/  @!P2 IADD3 R24, PT, PT, R25, UR4, R78 ;  /* 0x000000041918ac10 */ /* 0x000fe4000fffe04e */
[----:B------:R-:W-:Y:S02]  /*08f0*/  LEA.HI R25, R66, 0x38, RZ, 0x1d ;  /* 0x0000003842197811 */ /* 0x000fe400078fe8ff */
[----:B------:R-:W-:Y:S02]  /*0900*/  @!P2 IADD3 R24, P0, PT, R67, R24, RZ ;  /* 0x000000184318a210 */ /* 0x000fe40007f1e0ff */
[----:B------:R-:W-:Y:S02]  /*0910*/  ISETP.GE.U32.OR P1, PT, R25, UR5, P1 ;  /* 0x0000000519007c0c */ /* 0x000fe40008f26470 */
[----:B0-----:R-:W-:Y:S01]  /*0920*/  @!P2 LEA R82, P5, R24, R26, 0x2 ;  /* 0x0000001a1852a211 */ /* 0x001fe200078a10ff */
[----:B------:R-:W-:Y:S01]  /*0930*/  @!P2 IMAD.X R25, RZ, RZ, RZ, P0 ;  /* 0x000000ffff19a224 */ /* 0x000fe200000e06ff */
[----:B------:R-:W-:-:S04]  /*0940*/  @!P4 SHF.R.U32.HI R69, RZ, 0x3, R66 ;  /* 0x00000003ff45c819 */ /* 0x000fc80000011642 */
[----:B------:R-:W-:Y:S02]  /*0950*/  @!P2 LEA.HI.X R83, R24, R27, R25, 0x2, P5 ;  /* 0x0000001b1853a211 */ /* 0x000fe400028f1419 */
[----:B------:R-:W0:Y:S01]  /*0960*/  @!P4 LDC.64 R24, c[0x0][0x380] ;  /* 0x0000e000ff18cb82 */ /* 0x000e220000000a00 */
[----:B------:R-:W2:Y:S01]  /*0970*/  S2R R88, SR_CTAID.X ;  /* 0x0000000000587919 */ /* 0x000ea20000002500 */
[-C--:B------:R-:W-:Y:S01]  /*0980*/  @!P4 IMAD R89, R69, R64.reuse, R86 ;  /* 0x000000404559c224 */ /* 0x080fe200078e0256 */
[----:B------:R-:W2:Y:S01]  /*0990*/  @!P1 S2R R27, SR_CTAID.Y ;  /* 0x00000000001b9919 */ /* 0x000ea20000002600 */
[----:B-1----:R-:W-:Y:S02]  /*09a0*/  @!P4 IMAD R26, R87, R64, RZ ;  /* 0x00000040571ac224 */ /* 0x002fe400078e02ff */
[----:B------:R-:W-:Y:S02]  /*09b0*/  @!P4 IMAD R87, R64, 0x10, R89 ;  /* 0x000000104057c824 */ /* 0x000fe400078e0259 */
[----:B------:R-:W-:-:S02]  /*09c0*/  IMAD.MOV.U32 R30, RZ, RZ, RZ ;  /* 0x000000ffff1e7224 */ /* 0x000fc400078e00ff */
[----:B------:R-:W-:Y:S01]  /*09d0*/  @!P4 IMAD.SHL.U32 R67, R26, 0x40, RZ ;  /* 0x000000401a43c824 */ /* 0x000fe200078e00ff */
[----:B------:R-:W-:Y:S01]  /*09e0*/  @!P4 IADD3 R26, PT, PT, R87, UR4, R78 ;  /* 0x00000004571acc10 */ /* 0x000fe2000fffe04e */
[----:B------:R-:W-:Y:S02]  /*09f0*/  IMAD.MOV.U32 R80, RZ, RZ, RZ ;  /* 0x000000ffff507224 */ /* 0x000fe400078e00ff */
[----:B------:R1:W3:Y:S04]  /*0a00*/  @!P3 LDG.E.CONSTANT R30, desc[UR8][R84.64] ;  /* 0x00000008541eb981 */ /* 0x0002e8000c1e9900 */
[----:B------:R2:W3:Y:S01]  /*0a10*/  @!P2 LDG.E.CONSTANT R80, desc[UR8][R82.64] ;  /* 0x000000085250a981 */ /* 0x0004e2000c1e9900 */
[----:B-1----:R-:W-:Y:S02]  /*0a20*/  @!P4 IADD3 R85, P0, PT, R67, R26, RZ ;  /* 0x0000001a4355c210 */ /* 0x002fe40007f1e0ff */
[----:B------:R-:W1:Y:S02]  /*0a30*/  LDC R26, c[0x0][0x39c] ;  /* 0x0000e700ff1a7b82 */ /* 0x000e640000000800 */
[----:B0-----:R-:W-:Y:S01]  /*0a40*/  @!P4 LEA R84, P2, R85, R24, 0x2 ;  /* 0x000000185554c211 */ /* 0x001fe200078410ff */
[----:B------:R-:W-:Y:S01]  /*0a50*/  @!P4 IMAD.X R24, RZ, RZ, RZ, P0 ;  /* 0x000000ffff18c224 */ /* 0x000fe200000e06ff */
[----:B------:R-:W-:-:S04]  /*0a60*/  @!P1 SHF.R.U32.HI R69, RZ, 0x3, R66 ;  /* 0x00000003ff459819 */ /* 0x000fc80000011642 */
[----:B------:R-:W-:Y:S02]  /*0a70*/  @!P4 LEA.HI.X R85, R85, R25, R24, 0x2, P2 ;  /* 0x000000195555c211 */ /* 0x000fe400010f1418 */
[----:B------:R-:W0:Y:S01]  /*0a80*/  @!P1 LDC.64 R24, c[0x0][0x380] ;  /* 0x0000e000ff189b82 */ /* 0x000e220000000a00 */
[-C--:B------:R-:W-:Y:S02]  /*0a90*/  @!P1 IMAD R87, R69, R64.reuse, R86 ;  /* 0x0000004045579224 */ /* 0x080fe400078e0256 */
[----:B--2---:R-:W-:Y:S02]  /*0aa0*/  @!P1 IMAD R27, R27, R64, RZ ;  /* 0x000000401b1b9224 */ /* 0x004fe400078e02ff */
[----:B------:R-:W-:Y:S02]  /*0ab0*/  IMAD.SHL.U32 R83, R88, 0x40, RZ ;  /* 0x0000004058537824 */ /* 0x000fe400078e00ff */
[----:B------:R-:W-:Y:S02]  /*0ac0*/  @!P1 IMAD R87, R64, 0x10, R87 ;  /* 0x0000001040579824 */ /* 0x000fe400078e0257 */
[----:B------:R-:W-:Y:S01]  /*0ad0*/  @!P1 IMAD.SHL.U32 R67, R27, 0x40, RZ ;  /* 0x000000401b439824 */ /* 0x000fe200078e00ff */
[----:B------:R-:W-:Y:S01]  /*0ae0*/  LOP3.LUT R27, R83, 0x3f, R66, 0xf8, !PT ;  /* 0x0000003f531b7812 */ /* 0x000fe200078ef842 */
[----:B------:R-:W-:-:S02]  /*0af0*/  IMAD.MOV.U32 R82, RZ, RZ, RZ ;  /* 0x000000ffff527224 */ /* 0x000fc400078e00ff */
[----:B------:R-:W-:Y:S01]  /*0b00*/  @!P1 IMAD R87, R64, 0x8, R87 ;  /* 0x0000000840579824 */ /* 0x000fe200078e0257 */
[----:B-1----:R-:W-:Y:S02]  /*0b10*/  ISETP.GE.U32.AND P0, PT, R27, R26, PT ;  /* 0x0000001a1b00720c */ /* 0x002fe40003f06070 */
[----:B------:R-:W-:Y:S01]  /*0b20*/  LEA.HI R27, R66, UR4, RZ, 0x1a ;  /* 0x00000004421b7c11 */ /* 0x000fe2000f8fd0ff */
[----:B------:R1:W2:Y:S03]  /*0b30*/  @!P4 LDG.E.CONSTANT R82, desc[UR8][R84.64] ;  /* 0x000000085452c981 */ /* 0x0002a6000c1e9900 */
[----:B------:R-:W-:Y:S02]  /*0b40*/  ISETP.GE.U32.OR P2, PT, R27, R64, P0 ;  /* 0x000000401b00720c */ /* 0x000fe40000746470 */
[----:B-1----:R-:W-:-:S04]  /*0b50*/  @!P1 IADD3 R84, PT, PT, R87, UR4, R78 ;  /* 0x0000000457549c10 */ /* 0x002fc8000fffe04e */
[----:B------:R-:W-:-:S04]  /*0b60*/  @!P1 IADD3 R84, P3, PT, R67, R84, RZ ;  /* 0x0000005443549210 */ /* 0x000fc80007f7e0ff */
[----:B0-----:R-:W-:Y:S01]  /*0b70*/  @!P1 LEA R90, P4, R84, R24, 0x2 ;  /* 0x00000018545a9211 */ /* 0x001fe200078810ff */
[----:B------:R-:W-:-:S05]  /*0b80*/  @!P1 IMAD.X R24, RZ, RZ, RZ, P3 ;  /* 0x000000ffff189224 */ /* 0x000fca00018e06ff */
[----:B------:R-:W-:Y:S02]  /*0b90*/  @!P1 LEA.HI.X R91, R84, R25, R24, 0x2, P4 ;  /* 0x00000019545b9211 */ /* 0x000fe400020f1418 */
[----:B------:R-:W0:Y:S01]  /*0ba0*/  @!P2 LDC.64 R24, c[0x0][0x388] ;  /* 0x0000e200ff18ab82 */ /* 0x000e220000000a00 */
[----:B------:R-:W-:Y:S01]  /*0bb0*/  LOP3.LUT R87, R66, 0x3f, RZ, 0xc0, !PT ;  /* 0x0000003f42577812 */ /* 0x000fe200078ec0ff */
[----:B------:R-:W-:Y:S02]  /*0bc0*/  IMAD.MOV.U32 R84, RZ, RZ, RZ ;  /* 0x000000ffff547224 */ /* 0x000fe400078e00ff */
[C---:B------:R-:W-:Y:S02]  /*0bd0*/  VIADD R85, R27.reuse, 0x1 ;  /* 0x000000011b557836 */ /* 0x040fe40000000000 */
[----:B------:R-:W-:Y:S02]  /*0be0*/  @!P2 IMAD R86, R27, R26, R87 ;  /* 0x0000001a1b56a224 */ /* 0x000fe400078e0257 */
[----:B------:R1:W2:Y:S01]  /*0bf0*/  @!P1 LDG.E.CONSTANT R84, desc[UR8][R90.64] ;  /* 0x000000085a549981 */ /* 0x0002a2000c1e9900 */
[----:B------:R-:W-:-:S02]  /*0c00*/  ISETP.GE.U32.OR P1, PT, R85, R64, P0 ;  /* 0x000000405500720c */ /* 0x000fc40000726470 */
[----:B------:R-:W-:-:S04]  /*0c10*/  @!P2 IADD3 R86, P3, PT, R83, R86, RZ ;  /* 0x000000565356a210 */ /* 0x000fc80007f7e0ff */
[----:B0-----:R-:W-:Y:S01]  /*0c20*/  @!P2 LEA R88, P4, R86, R24, 0x2 ;  /* 0x000000185658a211 */ /* 0x001fe200078810ff */
[----:B------:R-:W-:-:S05]  /*0c30*/  @!P2 IMAD.X R24, RZ, RZ, RZ, P3 ;  /* 0x000000ffff18a224 */ /* 0x000fca00018e06ff */
[----:B------:R-:W-:Y:S02]  /*0c40*/  @!P2 LEA.HI.X R89, R86, R25, R24, 0x2, P4 ;  /* 0x000000195659a211 */ /* 0x000fe400020f1418 */
[----:B------:R-:W0:Y:S01]  /*0c50*/  @!P1 LDC.64 R24, c[0x0][0x388] ;  /* 0x0000e200ff189b82 */ /* 0x000e220000000a00 */
[----:B------:R-:W-:Y:S02]  /*0c60*/  IMAD.MOV.U32 R85, RZ, RZ, RZ ;  /* 0x000000ffff557224 */ /* 0x000fe400078e00ff */
[C---:B------:R-:W-:Y:S02]  /*0c70*/  @!P1 IMAD R86, R27.reuse, R26, R26 ;  /* 0x0000001a1b569224 */ /* 0x040fe400078e021a */
[----:B-1----:R-:W-:Y:S02]  /*0c80*/  VIADD R91, R27, 0x2 ;  /* 0x000000021b5b7836 */ /* 0x002fe40000000000 */
[----:B------:R-:W-:Y:S01]  /*0c90*/  @!P1 IMAD.IADD R86, R87, 0x1, R86 ;  /* 0x0000000157569824 */ /* 0x000fe200078e0256 */
[----:B------:R1:W2:Y:S02]  /*0ca0*/  @!P2 LDG.E.CONSTANT R85, desc[UR8][R88.64] ;  /* 0x000000085855a981 */ /* 0x0002a4000c1e9900 */
[----:B------:R-:W-:-:S02]  /*0cb0*/  ISETP.GE.U32.OR P2, PT, R91, R64, P0 ;  /* 0x000000405b00720c */ /* 0x000fc40000746470 */
[----:B------:R-:W-:-:S04]  /*0cc0*/  @!P1 IADD3 R86, P3, PT, R83, R86, RZ ;  /* 0x0000005653569210 */ /* 0x000fc80007f7e0ff */
[----:B0-----:R-:W-:Y:S01]  /*0cd0*/  @!P1 LEA R92, P4, R86, R24, 0x2 ;  /* 0x00000018565c9211 */ /* 0x001fe200078810ff */
[----:B------:R-:W-:-:S05]  /*0ce0*/  @!P1 IMAD.X R24, RZ, RZ, RZ, P3 ;  /* 0x000000ffff189224 */ /* 0x000fca00018e06ff */
[----:B------:R-:W-:Y:S02]  /*0cf0*/  @!P1 LEA.HI.X R93, R86, R25, R24, 0x2, P4 ;  /* 0x00000019565d9211 */ /* 0x000fe400020f1418 */
[----:B------:R-:W0:Y:S01]  /*0d00*/  @!P2 LDC.64 R24, c[0x0][0x388] ;  /* 0x0000e200ff18ab82 */ /* 0x000e220000000a00 */
[----:B------:R-:W-:Y:S02]  /*0d10*/  IMAD.MOV.U32 R86, RZ, RZ, RZ ;  /* 0x000000ffff567224 */ /* 0x000fe400078e00ff */
[----:B-1----:R-:W-:Y:S02]  /*0d20*/  @!P2 IMAD R88, R91, R26, R87 ;  /* 0x0000001a5b58a224 */ /* 0x002fe400078e0257 */
[----:B------:R-:W-:Y:S02]  /*0d30*/  VIADD R89, R27, 0x3 ;  /* 0x000000031b597836 */ /* 0x000fe40000000000 */
[----:B------:R1:W2:Y:S01]  /*0d40*/  @!P1 LDG.E.CONSTANT R86, desc[UR8][R92.64] ;  /* 0x000000085c569981 */ /* 0x0002a2000c1e9900 */
[----:B------:R-:W-:-:S04]  /*0d50*/  @!P2 IADD3 R88, P1, PT, R83, R88, RZ ;  /* 0x000000585358a210 */ /* 0x000fc80007f3e0ff */
[----:B0-----:R-:W-:Y:S01]  /*0d60*/  @!P2 LEA R90, P3, R88, R24, 0x2 ;  /* 0x00000018585aa211 */ /* 0x001fe200078610ff */
[----:B------:R-:W-:Y:S01]  /*0d70*/  @!P2 IMAD.X R24, RZ, RZ, RZ, P1 ;  /* 0x000000ffff18a224 */ /* 0x000fe200008e06ff */
[----:B------:R-:W-:-:S04]  /*0d80*/  ISETP.GE.U32.OR P1, PT, R89, R64, P0 ;  /* 0x000000405900720c */ /* 0x000fc80000726470 */
[----:B------:R-:W-:-:S09]  /*0d90*/  @!P2 LEA.HI.X R91, R88, R25, R24, 0x2, P3 ;  /* 0x00000019585ba211 */ /* 0x000fd200018f1418 */
[----:B------:R-:W0:Y:S01]  /*0da0*/  @!P1 LDC.64 R24, c[0x0][0x388] ;  /* 0x0000e200ff189b82 */ /* 0x000e220000000a00 */
[----:B------:R-:W-:Y:S02]  /*0db0*/  IMAD.MOV.U32 R88, RZ, RZ, RZ ;  /* 0x000000ffff587224 */ /* 0x000fe400078e00ff */
[----:B-1----:R-:W-:-:S04]  /*0dc0*/  @!P1 IMAD R92, R89, R26, R87 ;  /* 0x0000001a595c9224 */ /* 0x002fc800078e0257 */
[----:B------:R1:W2:Y:S01]  /*0dd0*/  @!P2 LDG.E.CONSTANT R88, desc[UR8][R90.64] ;  /* 0x000000085a58a981 */ /* 0x0002a2000c1e9900 */
[----:B------:R-:W-:Y:S01]  /*0de0*/  @!P1 IADD3 R89, P2, PT, R83, R92, RZ ;  /* 0x0000005c53599210 */ /* 0x000fe20007f5e0ff */
[----:B-1----:R-:W-:-:S03]  /*0df0*/  VIADD R91, R27, 0x4 ;  /* 0x000000041b5b7836 */ /* 0x002fc60000000000 */
[----:B0-----:R-:W-:Y:S01]  /*0e00*/  @!P1 LEA R92, P3, R89, R24, 0x2 ;  /* 0x00000018595c9211 */ /* 0x001fe200078610ff */
[----:B------:R-:W-:Y:S01]  /*0e10*/  @!P1 IMAD.X R24, RZ, RZ, RZ, P2 ;  /* 0x000000ffff189224 */ /* 0x000fe200010e06ff */
[----:B------:R-:W-:-:S04]  /*0e20*/  ISETP.GE.U32.OR P2, PT, R91, R64, P0 ;  /* 0x000000405b00720c */ /* 0x000fc80000746470 */
[----:B------:R-:W-:-:S09]  /*0e30*/  @!P1 LEA.HI.X R93, R89, R25, R24, 0x2, P3 ;  /* 0x00000019595d9211 */ /* 0x000fd200018f1418 */
[----:B------:R-:W0:Y:S01]  /*0e40*/  @!P2 LDC.64 R24, c[0x0][0x388] ;  /* 0x0000e200ff18ab82 */ /* 0x000e220000000a00 */
[----:B------:R-:W-:Y:S02]  /*0e50*/  IMAD.MOV.U32 R89, RZ, RZ, RZ ;  /* 0x000000ffff597224 */ /* 0x000fe400078e00ff */
[----:B------:R-:W-:-:S04]  /*0e60*/  @!P2 IMAD R90, R91, R26, R87 ;  /* 0x0000001a5b5aa224 */ /* 0x000fc800078e0257 */
[----:B------:R1:W2:Y:S01]  /*0e70*/  @!P1 LDG.E.CONSTANT R89, desc[UR8][R92.64] ;  /* 0x000000085c599981 */ /* 0x0002a2000c1e9900 */
[----:B------:R-:W5:Y:S01]  /*0e80*/  S2UR UR6, SR_CgaCtaId ;  /* 0x00000000000679c3 */ /* 0x000f620000008800 */
[----:B------:R-:W-:Y:S01]  /*0e90*/  @!P2 IADD3 R91, P1, PT, R83, R90, RZ ;  /* 0x0000005a535ba210 */ /* 0x000fe20007f3e0ff */
[----:B-1----:R-:W-:-:S03]  /*0ea0*/  VIADD R93, R27, 0x5 ;  /* 0x000000051b5d7836 */ /* 0x002fc60000000000 */
[----:B0-----:R-:W-:Y:S01]  /*0eb0*/  @!P2 LEA R90, P3, R91, R24, 0x2 ;  /* 0x000000185b5aa211 */ /* 0x001fe200078610ff */
[----:B------:R-:W-:Y:S01]  /*0ec0*/  @!P2 IMAD.X R24, RZ, RZ, RZ, P1 ;  /* 0x000000ffff18a224 */ /* 0x000fe200008e06ff */
[----:B------:R-:W-:Y:S01]  /*0ed0*/  ISETP.GE.U32.OR P1, PT, R93, R64, P0 ;  /* 0x000000405d00720c */ /* 0x000fe20000726470 */
[----:B------:R-:W-:-:S03]  /*0ee0*/  UMOV UR5, 0x400 ;  /* 0x0000040000057882 */ /* 0x000fc60000000000 */
[----:B------:R-:W-:Y:S01]  /*0ef0*/  @!P2 LEA.HI.X R91, R91, R25, R24, 0x2, P3 ;  /* 0x000000195b5ba211 */ /* 0x000fe200018f1418 */
[----:B-----5:R-:W-:-:S08]  /*0f00*/  ULEA UR7, UR6, UR5, 0x18 ;  /* 0x0000000506077291 */ /* 0x020fd0000f8ec0ff */
[----:B------:R-:W0:Y:S01]  /*0f10*/  @!P1 LDC.64 R24, c[0x0][0x388] ;  /* 0x0000e200ff189b82 */ /* 0x000e220000000a00 */
[----:B------:R-:W-:Y:S01]  /*0f20*/  LOP3.LUT R29, R29, 0xffc, RZ, 0xc0, !PT ;  /* 0x00000ffc1d1d7812 */ /* 0x000fe200078ec0ff */
[----:B------:R-:W-:-:S04]  /*0f30*/  @!P1 IMAD R92, R93, R26, R87 ;  /* 0x0000001a5d5c9224 */ /* 0x000fc800078e0257 */
[----:B------:R1:W-:Y:S02]  /*0f40*/  STS [R29+UR7], R79 ;  /* 0x0000004f1d007988 */ /* 0x0003e40008000807 */
[----:B-1----:R-:W-:-:S06]  /*0f50*/  IMAD.MOV.U32 R79, RZ, RZ, RZ ;  /* 0x000000ffff4f7224 */ /* 0x002fcc00078e00ff */
[----:B------:R1:W5:Y:S01]  /*0f60*/  @!P2 LDG.E.CONSTANT R79, desc[UR8][R90.64] ;  /* 0x000000085a4fa981 */ /* 0x000362000c1e9900 */
[----:B------:R-:W-:-:S04]  /*0f70*/  @!P1 IADD3 R93, P2, PT, R83, R92, RZ ;  /* 0x0000005c535d9210 */ /* 0x000fc80007f5e0ff */
[----:B0-----:R-:W-:Y:S01]  /*0f80*/  @!P1 LEA R92, P3, R93, R24, 0x2 ;  /* 0x000000185d5c9211 */ /* 0x001fe200078610ff */
[----:B------:R-:W-:Y:S02]  /*0f90*/  @!P1 IMAD.X R24, RZ, RZ, RZ, P2 ;  /* 0x000000ffff189224 */ /* 0x000fe400010e06ff */
[----:B-1----:R-:W-:-:S05]  /*0fa0*/  VIADD R91, R27, 0x6 ;  /* 0x000000061b5b7836 */ /* 0x002fca0000000000 */
[----:B------:R-:W-:Y:S01]  /*0fb0*/  ISETP.GE.U32.OR P2, PT, R91, R64, P0 ;  /* 0x000000405b00720c */ /* 0x000fe20000746470 */
[----:B------:R-:W-:Y:S01]  /*0fc0*/  VIADD R27, R27, 0x7 ;  /* 0x000000071b1b7836 */ /* 0x000fe20000000000 */
[----:B------:R-:W-:-:S04]  /*0fd0*/  @!P1 LEA.HI.X R93, R93, R25, R24, 0x2, P3 ;  /* 0x000000195d5d9211 */ /* 0x000fc800018f1418 */
[----:B------:R-:W-:-:S07]  /*0fe0*/  ISETP.GE.U32.OR P0, PT, R27, R64, P0 ;  /* 0x000000401b00720c */ /* 0x000fce0000706470 */
[----:B------:R-:W0:Y:S01]  /*0ff0*/  @!P2 LDC.64 R24, c[0x0][0x388] ;  /* 0x0000e200ff18ab82 */ /* 0x000e220000000a00 */
[-CC-:B------:R-:W-:Y:S01]  /*1000*/  @!P2 IMAD R90, R91, R26.reuse, R87.reuse ;  /* 0x0000001a5b5aa224 */ /* 0x180fe200078e0257 */
[----:B----4-:R1:W-:Y:S04]  /*1010*/  STS [R29+UR7+0x100], R81 ;  /* 0x000100511d007988 */ /* 0x0103e80008000807 */
[----:B------:R-:W-:Y:S02]  /*1020*/  @!P0 IMAD R87, R27, R26, R87 ;  /* 0x0000001a1b578224 */ /* 0x000fe400078e0257 */
[----:B------:R-:W4:Y:S01]  /*1030*/  @!P0 LDC.64 R26, c[0x0][0x388] ;  /* 0x0000e200ff1a8b82 */ /* 0x000f220000000a00 */
[----:B-1----:R-:W-:Y:S01]  /*1040*/  IMAD.MOV.U32 R81, RZ, RZ, RZ ;  /* 0x000000ffff517224 */ /* 0x002fe200078e00ff */
[----:B------:R1:W-:Y:S05]  /*1050*/  STS [R29+UR7+0x200], R31 ;  /* 0x0002001f1d007988 */ /* 0x0003ea0008000807 */
[----:B------:R-:W5:Y:S01]  /*1060*/  @!P1 LDG.E.CONSTANT R81, desc[UR8][R92.64] ;  /* 0x000000085c519981 */ /* 0x000f62000c1e9900 */
[----:B------:R-:W-:-:S05]  /*1070*/  @!P2 IADD3 R90, P1, PT, R83, R90, RZ ;  /* 0x0000005a535aa210 */ /* 0x000fca0007f3e0ff */
[----:B-1----:R-:W-:Y:S01]  /*1080*/  @!P2 IMAD.X R31, RZ, RZ, RZ, P1 ;  /* 0x000000ffff1fa224 */ /* 0x002fe200008e06ff */
[C---:B0-----:R-:W-:Y:S02]  /*1090*/  @!P2 LEA R24, P3, R90.reuse, R24, 0x2 ;  /* 0x000000185a18a211 */ /* 0x041fe400078610ff */
[----:B------:R-:W-:Y:S01]  /*10a0*/  @!P0 IADD3 R87, P1, PT, R83, R87, RZ ;  /* 0x0000005753578210 */ /* 0x000fe20007f3e0ff */
[----:B------:R-:W-:Y:S01]  /*10b0*/  IMAD.MOV.U32 R83, RZ, RZ, RZ ;  /* 0x000000ffff537224 */ /* 0x000fe200078e00ff */
[----:B------:R-:W-:-:S03]  /*10c0*/  @!P2 LEA.HI.X R25, R90, R25, R31, 0x2, P3 ;  /* 0x000000195a19a211 */ /* 0x000fc600018f141f */
[----:B------:R-:W-:Y:S02]  /*10d0*/  @!P0 IMAD.X R90, RZ, RZ, RZ, P1 ;  /* 0x000000ffff5a8224 */ /* 0x000fe400008e06ff */
[----:B------:R0:W5:Y:S01]  /*10e0*/  @!P2 LDG.E.CONSTANT R83, desc[UR8][R24.64] ;  /* 0x000000081853a981 */ /* 0x000162000c1e9900 */
[----:B----4-:R-:W-:-:S04]  /*10f0*/  @!P0 LEA R26, P2, R87, R26, 0x2 ;  /* 0x0000001a571a8211 */ /* 0x010fc800078410ff */
[----:B------:R-:W-:Y:S01]  /*1100*/  @!P0 LEA.HI.X R27, R87, R27, R90, 0x2, P2 ;  /* 0x0000001b571b8211 */ /* 0x000fe200010f145a */
[----:B------:R-:W-:-:S06]  /*1110*/  IMAD.MOV.U32 R87, RZ, RZ, RZ ;  /* 0x000000ffff577224 */ /* 0x000fcc00078e00ff */
[----:B------:R1:W4:Y:S01]  /*1120*/  @!P0 LDG.E.CONSTANT R87, desc[UR8][R26.64] ;  /* 0x000000081a578981 */ /* 0x000322000c1e9900 */
[----:B------:R-:W-:-:S04]  /*1130*/  UIADD3 UR5, UPT, UPT, UR5, 0x800, URZ ;  /* 0x0000080005057890 */ /* 0x000fc8000fffe0ff */
[----:B------:R-:W-:Y:S01]  /*1140*/  ULEA UR5, UR6, UR5, 0x18 ;  /* 0x0000000506057291 */ /* 0x000fe2000f8ec0ff */
[C---:B------:R-:W-:Y:S01]  /*1150*/  LEA R31, R66.reuse, UR7, 0x2 ;  /* 0x00000007421f7c11 */ /* 0x040fe2000f8e10ff */
[----:B---3--:R-:W-:Y:S04]  /*1160*/  STS [R29+UR7+0x300], R28 ;  /* 0x0003001c1d007988 */ /* 0x008fe80008000807 */
[C---:B0-----:R-:W-:Y:S01]  /*1170*/  LEA R24, R66.reuse, UR5, 0x2 ;  /* 0x0000000542187c11 */ /* 0x041fe2000f8e10ff */
[----:B------:R-:W-:Y:S04]  /*1180*/  STS [R29+UR7+0x400], R30 ;  /* 0x0004001e1d007988 */ /* 0x000fe80008000807 */
[----:B------:R0:W-:Y:S04]  /*1190*/  STS [R29+UR7+0x500], R80 ;  /* 0x000500501d007988 */ /* 0x0001e80008000807 */
[----:B--2---:R-:W-:Y:S04]  /*11a0*/  STS [R29+UR7+0x600], R82 ;  /* 0x000600521d007988 */ /* 0x004fe80008000807 */
[----:B------:R-:W-:Y:S01]  /*11b0*/  STS [R31+0x700], R84 ;  /* 0x000700541f007388 */ /* 0x000fe20000000800 */
[----:B------:R-:W-:-:S02]  /*11c0*/  IMAD.SHL.U32 R25, R66, 0x20, RZ ;  /* 0x0000002042197824 */ /* 0x000fc400078e00ff */
[----:B-1----:R-:W-:-:S03]  /*11d0*/  IMAD.U32 R27, RZ, RZ, UR7 ;  /* 0x00000007ff1b7e24 */ /* 0x002fc6000f8e00ff */
[C---:B------:R-:W-:Y:S02]  /*11e0*/  LOP3.LUT R26, R25.reuse, 0x7f00, RZ, 0xc0, !PT ;  /* 0x00007f00191a7812 */ /* 0x040fe400078ec0ff */
[----:B------:R-:W-:Y:S02]  /*11f0*/  LOP3.LUT R25, R25, 0xe0, RZ, 0xc0, !PT ;  /* 0x000000e019197812 */ /* 0x000fe400078ec0ff */
[----:B0-----:R-:W-:Y:S01]  /*1200*/  IADD3 R80, PT, PT, R26, 0x80, R27 ;  /* 0x000000801a507810 */ /* 0x001fe20007ffe01b */
[----:B------:R0:W-:Y:S04]  /*1210*/  STS [R24], R85 ;  /* 0x0000005518007388 */ /* 0x0001e80000000800 */
[----:B------:R1:W-:Y:S01]  /*1220*/  STS [R24+0x100], R86 ;  /* 0x0001005618007388 */ /* 0x0003e20000000800 */
[----:B0-----:R-:W-:Y:S01]  /*1230*/  VIADD R85, R25, UR5 ;  /* 0x0000000519557c36 */ /* 0x001fe20008000000 */
[----:B------:R-:W-:-:S02]  /*1240*/  UMOV UR5, 0x10 ;  /* 0x0000001000057882 */ /* 0x000fc40000000000 */
[----:B------:R1:W-:Y:S04]  /*1250*/  STS [R24+0x200], R88 ;  /* 0x0002005818007388 */ /* 0x0003e80000000800 */
[----:B------:R1:W-:Y:S04]  /*1260*/  STS [R24+0x300], R89 ;  /* 0x0003005918007388 */ /* 0x0003e80000000800 */
[----:B-----5:R1:W-:Y:S04]  /*1270*/  STS [R24+0x400], R79 ;  /* 0x0004004f18007388 */ /* 0x0203e80000000800 */
[----:B------:R1:W-:Y:S04]  /*1280*/  STS [R24+0x500], R81 ;  /* 0x0005005118007388 */ /* 0x0003e80000000800 */
[----:B------:R1:W-:Y:S04]  /*1290*/  STS [R24+0x600], R83 ;  /* 0x0006005318007388 */ /* 0x0003e80000000800 */
[----:B----4-:R1:W-:Y:S01]  /*12a0*/  STS [R24+0x700], R87 ;  /* 0x0007005718007388 */ /* 0x0103e20000000800 */
[----:B------:R-:W-:Y:S06]  /*12b0*/  BAR.SYNC.DEFER_BLOCKING 0x0 ;  /* 0x0000000000007b1d */ /* 0x000fec0000010000 */
.L_x_1:
[----:B------:R-:W-:Y:S04]  /*12c0*/  LDS R82, [R80+-0x80] ;  /* 0xffff800050527984 */ /* 0x000fe80000000800 */
[----:B-1----:R-:W0:Y:S04]  /*12d0*/  LDS.128 R24, [R85+UR5+-0x10] ;  /* 0xfffff00555187984 */ /* 0x002e280008000c00 */
[----:B------:R-:W1:Y:S01]  /*12e0*/  LDS.128 R28, [R85+UR5] ;  /* 0x00000005551c7984 */ /* 0x000e620008000c00 */
[----:B------:R-:W-:-:S03]  /*12f0*/  UIADD3 UR5, UPT, UPT, UR5, 0x100, URZ ;  /* 0x0000010005057890 */ /* 0x000fc6000fffe0ff */
[----:B------:R-:W2:Y:S01]  /*1300*/  LDS R84, [R80+-0x60] ;  /* 0xffffa00050547984 */ /* 0x000ea20000000800 */
[----:B------:R-:W-:-:S03]  /*1310*/  UISETP.NE.AND UP0, UPT, UR5, 0x810, UPT ;  /* 0x000008100500788c */ /* 0x000fc6000bf05270 */
[----:B------:R-:W3:Y:S04]  /*1320*/  LDS R86, [R80+-0x40] ;  /* 0xffffc00050567984 */ /* 0x000ee80000000800 */
[----:B------:R-:W4:Y:S04]  /*1330*/  LDS R88, [R80+-0x20] ;  /* 0xffffe00050587984 */ /* 0x000f280000000800 */
[----:B------:R-:W5:Y:S04]  /*1340*/  LDS R90, [R80] ;  /* 0x00000000505a7984 */ /* 0x000f680000000800 */
[----:B------:R-:W5:Y:S01]  /*1350*/  LDS R92, [R80+0x40] ;  /* 0x00004000505c7984 */ /* 0x000f620000000800 */
[C---:B0-----:R-:W-:Y:S01]  /*1360*/  FFMA R71, R82.reuse, R24, R71 ;  /* 0x0000001852477223 */ /* 0x041fe20000000047 */
[C---:B------:R-:W-:Y:S01]  /*1370*/  FFMA R70, R82.reuse, R25, R70 ;  /* 0x0000001952467223 */ /* 0x040fe20000000046 */
[C---:B------:R-:W-:Y:S01]  /*1380*/  FFMA R73, R82.reuse, R26, R73 ;  /* 0x0000001a52497223 */ /* 0x040fe20000000049 */
[C---:B------:R-:W-:Y:S01]  /*1390*/  FFMA R72, R82.reuse, R27, R72 ;  /* 0x0000001b52487223 */ /* 0x040fe20000000048 */
[C---:B-1----:R-:W-:Y:S01]  /*13a0*/  FFMA R75, R82.reuse, R28, R75 ;  /* 0x0000001c524b7223 */ /* 0x042fe2000000004b */
[C---:B------:R-:W-:Y:S01]  /*13b0*/  FFMA R74, R82.reuse, R29, R74 ;  /* 0x0000001d524a7223 */ /* 0x040fe2000000004a */
[C---:B------:R-:W-:Y:S01]  /*13c0*/  FFMA R77, R82.reuse, R30, R77 ;  /* 0x0000001e524d7223 */ /* 0x040fe2000000004d */
[----:B------:R-:W-:Y:S01]  /*13d0*/  FFMA R76, R82, R31, R76 ;  /* 0x0000001f524c7223 */ /* 0x000fe2000000004c */
[C---:B--2---:R-:W-:Y:S01]  /*13e0*/  FFMA R65, R84.reuse, R24, R65 ;  /* 0x0000001854417223 */ /* 0x044fe20000000041 */
[C---:B------:R-:W-:Y:S01]  /*13f0*/  FFMA R62, R84.reuse, R25, R62 ;  /* 0x00000019543e7223 */ /* 0x040fe2000000003e */
[C---:B------:R-:W-:Y:S01]  /*1400*/  FFMA R63, R84.reuse, R26, R63 ;  /* 0x0000001a543f7223 */ /* 0x040fe2000000003f */
[C---:B------:R-:W-:Y:S01]  /*1410*/  FFMA R60, R84.reuse, R27, R60 ;  /* 0x0000001b543c7223 */ /* 0x040fe2000000003c */
[C---:B------:R-:W-:Y:S01]  /*1420*/  FFMA R55, R84.reuse, R28, R55 ;  /* 0x0000001c54377223 */ /* 0x040fe20000000037 */
[C---:B------:R-:W-:Y:S01]  /*1430*/  FFMA R50, R84.reuse, R29, R50 ;  /* 0x0000001d54327223 */ /* 0x040fe20000000032 */
[C---:B------:R-:W-:Y:S01]  /*1440*/  FFMA R53, R84.reuse, R30, R53 ;  /* 0x0000001e54357223 */ /* 0x040fe20000000035 */
[----:B------:R-:W-:Y:S01]  /*1450*/  FFMA R48, R84, R31, R48 ;  /* 0x0000001f54307223 */ /* 0x000fe20000000030 */
[----:B------:R-:W0:Y:S01]  /*1460*/  LDS R82, [R80+0x20] ;  /* 0x0000200050527984 */ /* 0x000e220000000800 */
[C---:B---3--:R-:W-:Y:S01]  /*1470*/  FFMA R51, R86.reuse, R24, R51 ;  /* 0x0000001856337223 */ /* 0x048fe20000000033 */
[C---:B------:R-:W-:Y:S01]  /*1480*/  FFMA R46, R86.reuse, R25, R46 ;  /* 0x00000019562e7223 */ /* 0x040fe2000000002e */
[C---:B------:R-:W-:Y:S01]  /*1490*/  FFMA R49, R86.reuse, R26, R49 ;  /* 0x0000001a56317223 */ /* 0x040fe20000000031 */
[----:B------:R1:W2:Y:S01]  /*14a0*/  LDS R84, [R80+0x60] ;  /* 0x0000600050547984 */ /* 0x0002a20000000800 */
[C---:B------:R-:W-:Y:S01]  /*14b0*/  FFMA R44, R86.reuse, R27, R44 ;  /* 0x0000001b562c7223 */ /* 0x040fe2000000002c */
[C---:B------:R-:W-:Y:S01]  /*14c0*/  FFMA R47, R86.reuse, R28, R47 ;  /* 0x0000001c562f7223 */ /* 0x040fe2000000002f */
[C---:B------:R-:W-:Y:S01]  /*14d0*/  FFMA R42, R86.reuse, R29, R42 ;  /* 0x0000001d562a7223 */ /* 0x040fe2000000002a */
[C---:B------:R-:W-:Y:S01]  /*14e0*/  FFMA R45, R86.reuse, R30, R45 ;  /* 0x0000001e562d7223 */ /* 0x040fe2000000002d */
[----:B------:R-:W-:Y:S01]  /*14f0*/  FFMA R40, R86, R31, R40 ;  /* 0x0000001f56287223 */ /* 0x000fe20000000028 */
[C---:B----4-:R-:W-:Y:S01]  /*1500*/  FFMA R43, R88.reuse, R24, R43 ;  /* 0x00000018582b7223 */ /* 0x050fe2000000002b */
[C---:B------:R-:W-:Y:S01]  /*1510*/  FFMA R38, R88.reuse, R25, R38 ;  /* 0x0000001958267223 */ /* 0x040fe20000000026 */
[C---:B------:R-:W-:Y:S01]  /*1520*/  FFMA R41, R88.reuse, R26, R41 ;  /* 0x0000001a58297223 */ /* 0x040fe20000000029 */
[C---:B------:R-:W-:Y:S01]  /*1530*/  FFMA R36, R88.reuse, R27, R36 ;  /* 0x0000001b58247223 */ /* 0x040fe20000000024 */
[C---:B------:R-:W-:Y:S01]  /*1540*/  FFMA R39, R88.reuse, R28, R39 ;  /* 0x0000001c58277223 */ /* 0x040fe20000000027 */
[C---:B------:R-:W-:Y:S01]  /*1550*/  FFMA R34, R88.reuse, R29, R34 ;  /* 0x0000001d58227223 */ /* 0x040fe20000000022 */
[C---:B------:R-:W-:Y:S01]  /*1560*/  FFMA R37, R88.reuse, R30, R37 ;  /* 0x0000001e58257223 */ /* 0x040fe20000000025 */
[----:B------:R-:W-:Y:S01]  /*1570*/  FFMA R32, R88, R31, R32 ;  /* 0x0000001f58207223 */ /* 0x000fe20000000020 */
[C---:B-----5:R-:W-:Y:S01]  /*1580*/  FFMA R35, R90.reuse, R24, R35 ;  /* 0x000000185a237223 */ /* 0x060fe20000000023 */
[C---:B------:R-:W-:Y:S01]  /*1590*/  FFMA R22, R90.reuse, R25, R22 ;  /* 0x000000195a167223 */ /* 0x040fe20000000016 */
[C---:B------:R-:W-:Y:S01]  /*15a0*/  FFMA R33, R90.reuse, R26, R33 ;  /* 0x0000001a5a217223 */ /* 0x040fe20000000021 */
[C---:B------:R-:W-:Y:S01]  /*15b0*/  FFMA R20, R90.reuse, R27, R20 ;  /* 0x0000001b5a147223 */ /* 0x040fe20000000014 */
[C---:B------:R-:W-:Y:S01]  /*15c0*/  FFMA R23, R90.reuse, R28, R23 ;  /* 0x0000001c5a177223 */ /* 0x040fe20000000017 */
[C---:B------:R-:W-:Y:S01]  /*15d0*/  FFMA R18, R90.reuse, R29, R18 ;  /* 0x0000001d5a127223 */ /* 0x040fe20000000012 */
[C---:B------:R-:W-:Y:S01]  /*15e0*/  FFMA R21, R90.reuse, R30, R21 ;  /* 0x0000001e5a157223 */ /* 0x040fe20000000015 */
[----:B------:R-:W-:Y:S01]  /*15f0*/  FFMA R16, R90, R31, R16 ;  /* 0x0000001f5a107223 */ /* 0x000fe20000000010 */
[C---:B------:R-:W-:Y:S01]  /*1600*/  FFMA R11, R92.reuse, R24, R11 ;  /* 0x000000185c0b7223 */ /* 0x040fe2000000000b */
[C---:B------:R-:W-:Y:S01]  /*1610*/  FFMA R6, R92.reuse, R25, R6 ;  /* 0x000000195c067223 */ /* 0x040fe20000000006 */
[C---:B------:R-:W-:Y:S01]  /*1620*/  FFMA R9, R92.reuse, R26, R9 ;  /* 0x0000001a5c097223 */ /* 0x040fe20000000009 */
[C---:B------:R-:W-:Y:S01]  /*1630*/  FFMA R4, R92.reuse, R27, R4 ;  /* 0x0000001b5c047223 */ /* 0x040fe20000000004 */
[C---:B------:R-:W-:Y:S01]  /*1640*/  FFMA R7, R92.reuse, R28, R7 ;  /* 0x0000001c5c077223 */ /* 0x040fe20000000007 */
[C---:B------:R-:W-:Y:S01]  /*1650*/  FFMA R2, R92.reuse, R29, R2 ;  /* 0x0000001d5c027223 */ /* 0x040fe20000000002 */
[C---:B------:R-:W-:Y:S01]  /*1660*/  FFMA R5, R92.reuse, R30, R5 ;  /* 0x0000001e5c057223 */ /* 0x040fe20000000005 */
[----:B------:R-:W-:Y:S01]  /*1670*/  FFMA R0, R92, R31, R0 ;  /* 0x0000001f5c007223 */ /* 0x000fe20000000000 */
[----:B-1----:R-:W-:-:S02]  /*1680*/  VIADD R80, R80, 0x4 ;  /* 0x0000000450507836 */ /* 0x002fc40000000000 */
[C---:B0-----:R-:W-:Y:S01]  /*1690*/  FFMA R19, R82.reuse, R24, R19 ;  /* 0x0000001852137223 */ /* 0x041fe20000000013 */
[C---:B------:R-:W-:Y:S01]  /*16a0*/  FFMA R14, R82.reuse, R25, R14 ;  /* 0x00000019520e7223 */ /* 0x040fe2000000000e */
[C---:B------:R-:W-:Y:S01]  /*16b0*/  FFMA R17, R82.reuse, R26, R17 ;  /* 0x0000001a52117223 */ /* 0x040fe20000000011 */
[C---:B------:R-:W-:Y:S01]  /*16c0*/  FFMA R12, R82.reuse, R27, R12 ;  /* 0x0000001b520c7223 */ /* 0x040fe2000000000c */
[C---:B------:R-:W-:Y:S01]  /*16d0*/  FFMA R15, R82.reuse, R28, R15 ;  /* 0x0000001c520f7223 */ /* 0x040fe2000000000f */
        /* <DEDUP_REMOVED lines=11> */
[----:B------:R-:W-:Y:S06]  /*1790*/  BRA.U UP0, `(.L_x_1) ;  /* 0xfffffff900c87547 */ /* 0x000fec000b83ffff */
[----:B------:R-:W-:Y:S01]  /*17a0*/  UIADD3 UR4, UPT, UPT, UR4, 0x8, URZ ;  /* 0x0000000804047890 */ /* 0x000fe2000fffe0ff */
[----:B------:R-:W-:Y:S05]  /*17b0*/  BAR.SYNC.DEFER_BLOCKING 0x0 ;  /* 0x0000000000007b1d */ /* 0x000fea0000010000 */
[----:B------:R-:W-:-:S13]  /*17c0*/  ISETP.LE.U32.AND P0, PT, R64, UR4, PT ;  /* 0x0000000440007c0c */ /* 0x000fda000bf03070 */
[----:B------:R-:W-:Y:S05]  /*17d0*/  @!P0 BRA `(.L_x_2) ;  /* 0xffffffe800c88947 */ /* 0x000fea000383ffff */
.L_x_0:
[----:B------:R-:W1:Y:S01]  /*17e0*/  S2R R81, SR_TID.X ;  /* 0x0000000000517919 */ /* 0x000e620000002100 */
[----:B------:R-:W2:Y:S01]  /*17f0*/  LDCU UR5, c[0x0][0x398] ;  /* 0x00007300ff0577ac */ /* 0x000ea20008000800 */
[----:B------:R-:W3:Y:S01]  /*1800*/  LDC R64, c[0x0][0x39c] ;  /* 0x0000e700ff407b82 */ /* 0x000ee20000000800 */
[----:B------:R-:W-:Y:S01]  /*1810*/  BSSY.RECONVERGENT B0, `(.L_x_3) ;  /* 0x0000034000007945 */ /* 0x000fe20003800200 */
[----:B------:R-:W3:Y:S01]  /*1820*/  S2R R25, SR_CTAID.Y ;  /* 0x0000000000197919 */ /* 0x000ee20000002600 */
[----:B------:R-:W4:Y:S01]  /*1830*/  S2R R80, SR_CTAID.X ;  /* 0x0000000000507919 */ /* 0x000f220000002500 */
[C---:B-1----:R-:W-:Y:S01]  /*1840*/  LOP3.LUT R79, R81.reuse, 0x3f8, RZ, 0xc0, !PT ;  /* 0x000003f8514f7812 */ /* 0x042fe200078ec0ff */
[----:B------:R-:W-:Y:S02]  /*1850*/  IMAD.SHL.U32 R81, R81, 0x8, RZ ;  /* 0x0000000851517824 */ /* 0x000fe400078e00ff */
[C---:B---3--:R-:W-:Y:S02]  /*1860*/  IMAD R29, R25.reuse, R64, RZ ;  /* 0x00000040191d7224 */ /* 0x048fe400078e02ff */
[----:B------:R-:W-:Y:S01]  /*1870*/  IMAD R78, R25, 0x40, R79 ;  /* 0x00000040194e7824 */ /* 0x000fe200078e024f */
[----:B------:R-:W-:Y:S01]  /*1880*/  LOP3.LUT R81, R81, 0x38, RZ, 0xc0, !PT ;  /* 0x0000003851517812 */ /* 0x000fe200078ec0ff */
[----:B----4-:R-:W-:-:S02]  /*1890*/  IMAD.SHL.U32 R80, R80, 0x40, RZ ;  /* 0x0000004050507824 */ /* 0x010fc400078e00ff */
[C---:B------:R-:W-:Y:S01]  /*18a0*/  VIADD R24, R78.reuse, 0x1 ;  /* 0x000000014e187836 */ /* 0x040fe20000000000 */
[C---:B--2---:R-:W-:Y:S01]  /*18b0*/  ISETP.GE.U32.AND P3, PT, R78.reuse, UR5, PT ;  /* 0x000000054e007c0c */ /* 0x044fe2000bf66070 */
[C---:B------:R-:W-:Y:S02]  /*18c0*/  VIADD R26, R78.reuse, 0x2 ;  /* 0x000000024e1a7836 */ /* 0x040fe40000000000 */
[----:B------:R-:W-:Y:S01]  /*18d0*/  VIADD R27, R78, 0x3 ;  /* 0x000000034e1b7836 */ /* 0x000fe20000000000 */
[----:B------:R-:W-:Y:S02]  /*18e0*/  ISETP.GE.U32.AND P2, PT, R24, UR5, PT ;  /* 0x0000000518007c0c */ /* 0x000fe4000bf46070 */
[----:B------:R-:W-:Y:S02]  /*18f0*/  ISETP.GE.U32.AND P0, PT, R26, UR5, PT ;  /* 0x000000051a007c0c */ /* 0x000fe4000bf06070 */
[----:B------:R-:W-:-:S05]  /*1900*/  ISETP.GE.U32.AND P1, PT, R27, UR5, PT ;  /* 0x000000051b007c0c */ /* 0x000fca000bf26070 */
[----:B------:R-:W-:Y:S08]  /*1910*/  @P3 BRA `(.L_x_4) ;  /* 0x00000000008c3947 */ /* 0x000ff00003800000 */
[----:B------:R-:W1:Y:S01]  /*1920*/  S2UR UR4, SR_CTAID.X ;  /* 0x00000000000479c3 */ /* 0x000e620000002500 */
[----:B------:R-:W2:Y:S01]  /*1930*/  LDCU UR10, c[0x0][0x39c] ;  /* 0x00007380ff0a77ac */ /* 0x000ea20008000800 */
[----:B------:R-:W3:Y:S01]  /*1940*/  LDCU.64 UR6, c[0x0][0x390] ;  /* 0x00007200ff0677ac */ /* 0x000ee20008000a00 */
[----:B--2---:R-:W-:Y:S02]  /*1950*/  IMAD R25, R25, UR10, RZ ;  /* 0x0000000a19197c24 */ /* 0x004fe4000f8e02ff */
[----:B------:R-:W-:Y:S01]  /*1960*/  IMAD R24, R79, UR10, R81 ;  /* 0x0000000a4f187c24 */ /* 0x000fe2000f8e0251 */
[----:B-1----:R-:W-:-:S06]  /*1970*/  USHF.L.U32 UR4, UR4, 0x6, URZ ;  /* 0x0000000604047899 */ /* 0x002fcc00080006ff */
[----:B------:R-:W-:Y:S02]  /*1980*/  LOP3.LUT R26, R81, UR4, RZ, 0xfc, !PT ;  /* 0x00000004511a7c12 */ /* 0x000fe4000f8efcff */
[----:B------:R-:W-:Y:S02]  /*1990*/  LEA R25, R25, UR4, 0x6 ;  /* 0x0000000419197c11 */ /* 0x000fe4000f8e30ff */
[C---:B------:R-:W-:Y:S01]  /*19a0*/  ISETP.GE.U32.AND P5, PT, R26.reuse, UR10, PT ;  /* 0x0000000a1a007c0c */ /* 0x040fe2000bfa6070 */
[----:B------:R-:W-:Y:S01]  /*19b0*/  VIADD R27, R26, 0x1 ;  /* 0x000000011a1b7836 */ /* 0x000fe20000000000 */
[----:B------:R-:W-:Y:S01]  /*19c0*/  IADD3 R25, P3, PT, R24, R25, RZ ;  /* 0x0000001918197210 */ /* 0x000fe20007f7e0ff */
[----:B------:R-:W-:-:S03]  /*19d0*/  VIADD R30, R26, 0x3 ;  /* 0x000000031a1e7836 */ /* 0x000fc60000000000 */
[----:B------:R-:W-:Y:S01]  /*19e0*/  ISETP.GE.U32.AND P6, PT, R27, UR10, PT ;  /* 0x0000000a1b007c0c */ /* 0x000fe2000bfc6070 */
[----:B------:R-:W-:Y:S01]  /*19f0*/  IMAD.X R28, RZ, RZ, RZ, P3 ;  /* 0x000000ffff1c7224 */ /* 0x000fe200018e06ff */
[----:B---3--:R-:W-:Y:S01]  /*1a00*/  LEA R24, P4, R25, UR6, 0x2 ;  /* 0x0000000619187c11 */ /* 0x008fe2000f8810ff */
[----:B------:R-:W-:-:S03]  /*1a10*/  VIADD R27, R26, 0x2 ;  /* 0x000000021a1b7836 */ /* 0x000fc60000000000 */
[----:B------:R-:W-:Y:S01]  /*1a20*/  LEA.HI.X R25, R25, UR7, R28, 0x2, P4 ;  /* 0x0000000719197c11 */ /* 0x000fe2000a0f141c */
[C---:B------:R-:W-:Y:S01]  /*1a30*/  VIADD R28, R26.reuse, 0x4 ;  /* 0x000000041a1c7836 */ /* 0x040fe20000000000 */
[----:B------:R-:W-:Y:S01]  /*1a40*/  ISETP.GE.U32.AND P3, PT, R27, UR10, PT ;  /* 0x0000000a1b007c0c */ /* 0x000fe2000bf66070 */
[----:B------:R-:W-:Y:S01]  /*1a50*/  VIADD R27, R26, 0x5 ;  /* 0x000000051a1b7836 */ /* 0x000fe20000000000 */
[----:B------:R-:W-:Y:S01]  /*1a60*/  ISETP.GE.U32.AND P4, PT, R30, UR10, PT ;  /* 0x0000000a1e007c0c */ /* 0x000fe2000bf86070 */
[----:B0-----:R1:W-:Y:S01]  /*1a70*/  @!P5 STG.E desc[UR8][R24.64], R71 ;  /* 0x000000471800d986 */ /* 0x0013e2000c101908 */
[----:B------:R-:W-:Y:S01]  /*1a80*/  ISETP.GE.U32.AND P5, PT, R28, UR10, PT ;  /* 0x0000000a1c007c0c */ /* 0x000fe2000bfa6070 */
[C---:B------:R-:W-:Y:S02]  /*1a90*/  VIADD R28, R26.reuse, 0x6 ;  /* 0x000000061a1c7836 */ /* 0x040fe40000000000 */
[----:B------:R-:W-:Y:S01]  /*1aa0*/  VIADD R26, R26, 0x7 ;  /* 0x000000071a1a7836 */ /* 0x000fe20000000000 */
[----:B------:R1:W-:Y:S01]  /*1ab0*/  @!P6 STG.E desc[UR8][R24.64+0x4], R70 ;  /* 0x000004461800e986 */ /* 0x0003e2000c101908 */
[----:B------:R-:W-:-:S04]  /*1ac0*/  ISETP.GE.U32.AND P6, PT, R27, UR10, PT ;  /* 0x0000000a1b007c0c */ /* 0x000fc8000bfc6070 */
[----:B------:R1:W-:Y:S01]  /*1ad0*/  @!P3 STG.E desc[UR8][R24.64+0x8], R73 ;  /* 0x000008491800b986 */ /* 0x0003e2000c101908 */
[----:B------:R-:W-:-:S03]  /*1ae0*/  ISETP.GE.U32.AND P3, PT, R28, UR10, PT ;  /* 0x0000000a1c007c0c */ /* 0x000fc6000bf66070 */
[----:B------:R1:W-:Y:S01]  /*1af0*/  @!P4 STG.E desc[UR8][R24.64+0xc], R72 ;  /* 0x00000c481800c986 */ /* 0x0003e2000c101908 */
[----:B------:R-:W-:-:S03]  /*1b00*/  ISETP.GE.U32.AND P4, PT, R26, UR10, PT ;  /* 0x0000000a1a007c0c */ /* 0x000fc6000bf86070 */
[----:B------:R1:W-:Y:S04]  /*1b10*/  @!P5 STG.E desc[UR8][R24.64+0x10], R75 ;  /* 0x0000104b1800d986 */ /* 0x0003e8000c101908 */
[----:B------:R1:W-:Y:S04]  /*1b20*/  @!P6 STG.E desc[UR8][R24.64+0x14], R74 ;  /* 0x0000144a1800e986 */ /* 0x0003e8000c101908 */
[----:B------:R1:W-:Y:S04]  /*1b30*/  @!P3 STG.E desc[UR8][R24.64+0x18], R77 ;  /* 0x0000184d1800b986 */ /* 0x0003e8000c101908 */
[----:B------:R1:W-:Y:S02]  /*1b40*/  @!P4 STG.E desc[UR8][R24.64+0x1c], R76 ;  /* 0x00001c4c1800c986 */ /* 0x0003e4000c101908 */
.L_x_4:
[----:B0-----:R-:W-:Y:S05]  /*1b50*/  BSYNC.RECONVERGENT B0 ;  /* 0x0000000000007941 */ /* 0x001fea0003800200 */
.L_x_3:
[----:B------:R-:W-:Y:S01]  /*1b60*/  BSSY.RECONVERGENT B0, `(.L_x_5) ;  /* 0x000004c000007945 */ /* 0x000fe20003800200 */
[----:B-1----:R-:W-:-:S03]  /*1b70*/  IMAD R70, R29, 0x40, R80 ;  /* 0x000000401d467824 */ /* 0x002fc600078e0250 */
[----:B------:R-:W-:Y:S05]  /*1b80*/  @P2 BRA `(.L_x_6) ;  /* 0x0000000400242947 */ /* 0x000fea0003800000 */
[----:B------:R-:W-:Y:S02]  /*1b90*/  IMAD.IADD R71, R80, 0x1, R81 ;  /* 0x0000000150477824 */ /* 0x000fe400078e0251 */
[-C--:B------:R-:W-:Y:S02]  /*1ba0*/  IMAD R72, R79, R64.reuse, R64 ;  /* 0x000000404f487224 */ /* 0x080fe400078e0240 */
[C---:B------:R-:W-:Y:S01]  /*1bb0*/  VIADD R25, R71.reuse, 0x1 ;  /* 0x0000000147197836 */ /* 0x040fe20000000000 */
[CC--:B------:R-:W-:Y:S01]  /*1bc0*/  ISETP.GE.U32.AND P4, PT, R71.reuse, R64.reuse, PT ;  /* 0x000000404700720c */ /* 0x0c0fe20003f86070 */
[C---:B------:R-:W-:Y:S02]  /*1bd0*/  VIADD R31, R71.reuse, 0x3 ;  /* 0x00000003471f7836 */ /* 0x040fe40000000000 */
[----:B------:R-:W-:Y:S01]  /*1be0*/  VIADD R69, R71, 0x4 ;  /* 0x0000000447457836 */ /* 0x000fe20000000000 */
[----:B------:R-:W-:Y:S01]  /*1bf0*/  ISETP.GE.U32.AND P3, PT, R25, R64, PT ;  /* 0x000000401900720c */ /* 0x000fe20003f66070 */
[----:B------:R-:W-:-:S05]  /*1c00*/  VIADD R25, R71, 0x2 ;  /* 0x0000000247197836 */ /* 0x000fca0000000000 */
[----:B------:R-:W-:-:S03]  /*1c10*/  ISETP.GE.U32.AND P6, PT, R25, R64, PT ;  /* 0x000000401900720c */ /* 0x000fc60003fc6070 */
[----:B------:R-:W0:Y:S01]  /*1c20*/  @!P4 LDC.64 R26, c[0x0][0x390] ;  /* 0x0000e400ff1acb82 */ /* 0x000e220000000a00 */
[----:B------:R-:W-:-:S03]  /*1c30*/  @!P4 IMAD.IADD R25, R81, 0x1, R72 ;  /* 0x000000015119c824 */ /* 0x000fc600078e0248 */
[----:B------:R-:W-:Y:S02]  /*1c40*/  @!P3 IADD3 R67, PT, PT, R81, 0x1, R72 ;  /* 0x000000015143b810 */ /* 0x000fe40007ffe048 */
[----:B------:R-:W-:Y:S02]  /*1c50*/  @!P4 IADD3 R66, P2, PT, R70, R25, RZ ;  /* 0x000000194642c210 */ /* 0x000fe40007f5e0ff */
[----:B------:R-:W1:Y:S03]  /*1c60*/  @!P3 LDC.64 R28, c[0x0][0x390] ;  /* 0x0000e400ff1cbb82 */ /* 0x000e660000000a00 */
[----:B------:R-:W-:Y:S01]  /*1c70*/  @!P4 IMAD.X R68, RZ, RZ, RZ, P2 ;  /* 0x000000ffff44c224 */ /* 0x000fe200010e06ff */
[----:B------:R-:W-:-:S04]  /*1c80*/  ISETP.GE.U32.AND P2, PT, R31, R64, PT ;  /* 0x000000401f00720c */ /* 0x000fc80003f46070 */
[----:B------:R-:W2:Y:S01]  /*1c90*/  @!P6 LDC.64 R24, c[0x0][0x390] ;  /* 0x0000e400ff18eb82 */ /* 0x000ea20000000a00 */
[----:B0-----:R-:W-:-:S04]  /*1ca0*/  @!P4 LEA R30, P5, R66, R26, 0x2 ;  /* 0x0000001a421ec211 */ /* 0x001fc800078a10ff */
[----:B------:R-:W-:Y:S02]  /*1cb0*/  @!P4 LEA.HI.X R31, R66, R27, R68, 0x2, P5 ;  /* 0x0000001b421fc211 */ /* 0x000fe400028f1444 */
[----:B------:R-:W-:Y:S02]  /*1cc0*/  @!P3 IADD3 R67, P5, PT, R70, R67, RZ ;  /* 0x000000434643b210 */ /* 0x000fe40007fbe0ff */
[----:B------:R-:W-:Y:S01]  /*1cd0*/  @!P6 IADD3 R27, PT, PT, R81, 0x2, R72 ;  /* 0x00000002511be810 */ /* 0x000fe20007ffe048 */
[----:B------:R0:W-:Y:S01]  /*1ce0*/  @!P4 STG.E desc[UR8][R30.64], R65 ;  /* 0x000000411e00c986 */ /* 0x0001e2000c101908 */
[----:B------:R-:W-:Y:S01]  /*1cf0*/  ISETP.GE.U32.AND P4, PT, R69, R64, PT ;  /* 0x000000404500720c */ /* 0x000fe20003f86070 */
[----:B------:R-:W-:Y:S01]  /*1d00*/  @!P3 IMAD.X R26, RZ, RZ, RZ, P5 ;  /* 0x000000ffff1ab224 */ /* 0x000fe200028e06ff */
[----:B-1----:R-:W-:-:S04]  /*1d10*/  @!P3 LEA R66, P5, R67, R28, 0x2 ;  /* 0x0000001c4342b211 */ /* 0x002fc800078a10ff */
[----:B------:R-:W-:Y:S02]  /*1d20*/  @!P3 LEA.HI.X R67, R67, R29, R26, 0x2, P5 ;  /* 0x0000001d4343b211 */ /* 0x000fe400028f141a */
[----:B------:R-:W1:Y:S01]  /*1d30*/  @!P2 LDC.64 R28, c[0x0][0x390] ;  /* 0x0000e400ff1cab82 */ /* 0x000e620000000a00 */
[----:B------:R-:W-:Y:S01]  /*1d40*/  @!P6 IADD3 R26, P5, PT, R70, R27, RZ ;  /* 0x0000001b461ae210 */ /* 0x000fe20007fbe0ff */
[C---:B------:R-:W-:Y:S01]  /*1d50*/  VIADD R27, R71.reuse, 0x5 ;  /* 0x00000005471b7836 */ /* 0x040fe20000000000 */
[----:B------:R1:W-:Y:S01]  /*1d60*/  @!P3 STG.E desc[UR8][R66.64], R62 ;  /* 0x0000003e4200b986 */ /* 0x0003e2000c101908 */
[C---:B0-----:R-:W-:Y:S02]  /*1d70*/  VIADD R31, R71.reuse, 0x6 ;  /* 0x00000006471f7836 */ /* 0x041fe40000000000 */
[----:B------:R-:W-:Y:S01]  /*1d80*/  @!P6 IMAD.X R69, RZ, RZ, RZ, P5 ;  /* 0x000000ffff45e224 */ /* 0x000fe200028e06ff */
[----:B--2---:R-:W-:Y:S01]  /*1d90*/  @!P6 LEA R68, P5, R26, R24, 0x2 ;  /* 0x000000181a44e211 */ /* 0x004fe200078a10ff */
[----:B------:R-:W-:Y:S01]  /*1da0*/  VIADD R71, R71, 0x7 ;  /* 0x0000000747477836 */ /* 0x000fe20000000000 */
[----:B------:R-:W-:-:S02]  /*1db0*/  ISETP.GE.U32.AND P3, PT, R27, R64, PT ;  /* 0x000000401b00720c */ /* 0x000fc40003f66070 */
[----:B------:R-:W-:Y:S02]  /*1dc0*/  @!P6 LEA.HI.X R69, R26, R25, R69, 0x2, P5 ;  /* 0x000000191a45e211 */ /* 0x000fe400028f1445 */
[----:B------:R-:W-:Y:S01]  /*1dd0*/  @!P2 IADD3 R25, PT, PT, R81, 0x3, R72 ;  /* 0x000000035119a810 */ /* 0x000fe20007ffe048 */
[----:B------:R-:W0:Y:S02]  /*1de0*/  @!P4 LDC.64 R26, c[0x0][0x390] ;  /* 0x0000e400ff1acb82 */ /* 0x000e240000000a00 */
[----:B------:R2:W-:Y:S01]  /*1df0*/  @!P6 STG.E desc[UR8][R68.64], R63 ;  /* 0x0000003f4400e986 */ /* 0x0005e2000c101908 */
[----:B------:R-:W-:Y:S02]  /*1e00*/  @!P2 IADD3 R30, P5, PT, R70, R25, RZ ;  /* 0x00000019461ea210 */ /* 0x000fe40007fbe0ff */
[----:B------:R-:W-:-:S03]  /*1e10*/  ISETP.GE.U32.AND P6, PT, R31, R64, PT ;  /* 0x000000401f00720c */ /* 0x000fc60003fc6070 */
[----:B------:R-:W-:Y:S01]  /*1e20*/  @!P2 IMAD.X R31, RZ, RZ, RZ, P5 ;  /* 0x000000ffff1fa224 */ /* 0x000fe200028e06ff */
[----:B------:R-:W3:Y:S01]  /*1e30*/  @!P3 LDC.64 R24, c[0x0][0x390] ;  /* 0x0000e400ff18bb82 */ /* 0x000ee20000000a00 */
[----:B-1----:R-:W-:-:S04]  /*1e40*/  @!P2 LEA R66, P5, R30, R28, 0x2 ;  /* 0x0000001c1e42a211 */ /* 0x002fc800078a10ff */
[----:B------:R-:W-:Y:S02]  /*1e50*/  @!P2 LEA.HI.X R67, R30, R29, R31, 0x2, P5 ;  /* 0x0000001d1e43a211 */ /* 0x000fe400028f141f */
[--C-:B------:R-:W-:Y:S02]  /*1e60*/  @!P4 IADD3 R29, PT, PT, R81, 0x4, R72.reuse ;  /* 0x00000004511dc810 */ /* 0x100fe40007ffe048 */
[----:B------:R-:W-:Y:S01]  /*1e70*/  ISETP.GE.U32.AND P5, PT, R71, R64, PT ;  /* 0x000000404700720c */ /* 0x000fe20003fa6070 */
[----:B------:R1:W-:Y:S01]  /*1e80*/  @!P2 STG.E desc[UR8][R66.64], R60 ;  /* 0x0000003c4200a986 */ /* 0x0003e2000c101908 */
[----:B------:R-:W-:Y:S02]  /*1e90*/  @!P4 IADD3 R31, P2, PT, R70, R29, RZ ;  /* 0x0000001d461fc210 */ /* 0x000fe40007f5e0ff */
[----:B------:R-:W4:Y:S01]  /*1ea0*/  @!P6 LDC.64 R28, c[0x0][0x390] ;  /* 0x0000e400ff1ceb82 */ /* 0x000f220000000a00 */
[----:B--2---:R-:W-:Y:S02]  /*1eb0*/  @!P3 IADD3 R63, PT, PT, R81, 0x5, R72 ;  /* 0x00000005513fb810 */ /* 0x004fe40007ffe048 */
[----:B------:R-:W-:Y:S01]  /*1ec0*/  @!P4 IMAD.X R62, RZ, RZ, RZ, P2 ;  /* 0x000000ffff3ec224 */ /* 0x000fe200010e06ff */
[----:B0-----:R-:W-:-:S04]  /*1ed0*/  @!P4 LEA R30, P2, R31, R26, 0x2 ;  /* 0x0000001a1f1ec211 */ /* 0x001fc800078410ff */
[----:B------:R-:W-:Y:S02]  /*1ee0*/  @!P4 LEA.HI.X R31, R31, R27, R62, 0x2, P2 ;  /* 0x0000001b1f1fc211 */ /* 0x000fe400010f143e */
[----:B------:R-:W-:Y:S01]  /*1ef0*/  @!P3 IADD3 R62, P2, PT, R70, R63, RZ ;  /* 0x0000003f463eb210 */ /* 0x000fe20007f5e0ff */
[----:B------:R-:W0:Y:S01]  /*1f00*/  @!P5 LDC.64 R26, c[0x0][0x390] ;  /* 0x0000e400ff1adb82 */ /* 0x000e220000000a00 */
[----:B------:R-:W-:Y:S01]  /*1f10*/  @!P6 IADD3 R63, PT, PT, R81, 0x6, R72 ;  /* 0x00000006513fe810 */ /* 0x000fe20007ffe048 */
[----:B------:R2:W-:Y:S02]  /*1f20*/  @!P4 STG.E desc[UR8][R30.64], R55 ;  /* 0x000000371e00c986 */ /* 0x0005e4000c101908 */
[----:B------:R-:W-:Y:S01]  /*1f30*/  @!P3 IMAD.X R65, RZ, RZ, RZ, P2 ;  /* 0x000000ffff41b224 */ /* 0x000fe200010e06ff */
[----:B---3--:R-:W-:-:S04]  /*1f40*/  @!P3 LEA R24, P2, R62, R24, 0x2 ;  /* 0x000000183e18b211 */ /* 0x008fc800078410ff */
[----:B------:R-:W-:Y:S02]  /*1f50*/  @!P3 LEA.HI.X R25, R62, R25, R65, 0x2, P2 ;  /* 0x000000193e19b211 */ /* 0x000fe400010f1441 */
[----:B-1----:R-:W-:Y:S02]  /*1f60*/  @!P6 IADD3 R60, P2, PT, R70, R63, RZ ;  /* 0x0000003f463ce210 */ /* 0x002fe40007f5e0ff */
[----:B------:R-:W-:Y:S01]  /*1f70*/  @!P5 IADD3 R63, PT, PT, R81, 0x7, R72 ;  /* 0x00000007513fd810 */ /* 0x000fe20007ffe048 */
[----:B------:R2:W-:Y:S02]  /*1f80*/  @!P3 STG.E desc[UR8][R24.64], R50 ;  /* 0x000000321800b986 */ /* 0x0005e4000c101908 */
[----:B------:R-:W-:Y:S01]  /*1f90*/  @!P6 IMAD.X R62, RZ, RZ, RZ, P2 ;  /* 0x000000ffff3ee224 */ /* 0x000fe200010e06ff */
[----:B----4-:R-:W-:-:S04]  /*1fa0*/  @!P6 LEA R28, P2, R60, R28, 0x2 ;  /* 0x0000001c3c1ce211 */ /* 0x010fc800078410ff */
[----:B------:R-:W-:Y:S02]  /*1fb0*/  @!P6 LEA.HI.X R29, R60, R29, R62, 0x2, P2 ;  /* 0x0000001d3c1de211 */ /* 0x000fe400010f143e */
[----:B------:R-:W-:-:S03]  /*1fc0*/  @!P5 IADD3 R63, P2, PT, R70, R63, RZ ;  /* 0x0000003f463fd210 */ /* 0x000fc60007f5e0ff */
[----:B------:R2:W-:Y:S02]  /*1fd0*/  @!P6 STG.E desc[UR8][R28.64], R53 ;  /* 0x000000351c00e986 */ /* 0x0005e4000c101908 */
[----:B------:R-:W-:Y:S01]  /*1fe0*/  @!P5 IMAD.X R60, RZ, RZ, RZ, P2 ;  /* 0x000000ffff3cd224 */ /* 0x000fe200010e06ff */
[----:B0-----:R-:W-:-:S04]  /*1ff0*/  @!P5 LEA R26, P2, R63, R26, 0x2 ;  /* 0x0000001a3f1ad211 */ /* 0x001fc800078410ff */
[----:B------:R-:W-:-:S05]  /*2000*/  @!P5 LEA.HI.X R27, R63, R27, R60, 0x2, P2 ;  /* 0x0000001b3f1bd211 */ /* 0x000fca00010f143c */
[----:B------:R2:W-:Y:S04]  /*2010*/  @!P5 STG.E desc[UR8][R26.64], R48 ;  /* 0x000000301a00d986 */ /* 0x0005e8000c101908 */
.L_x_6:
[----:B------:R-:W-:Y:S05]  /*2020*/  BSYNC.RECONVERGENT B0 ;  /* 0x0000000000007941 */ /* 0x000fea0003800200 */
.L_x_5:
[----:B------:R-:W-:Y:S04]  /*2030*/  BSSY.RECONVERGENT B0, `(.L_x_7) ;  /* 0x0000030000007945 */ /* 0x000fe80003800200 */
[----:B------:R-:W-:Y:S05]  /*2040*/  @P0 BRA `(.L_x_8) ;  /* 0x0000000000b80947 */ /* 0x000fea0003800000 */
[----:B------:R-:W0:Y:S01]  /*2050*/  LDCU.64 UR6, c[0x0][0x390] ;  /* 0x00007200ff0677ac */ /* 0x000e220008000a00 */
[--C-:B--2---:R-:W-:Y:S02]  /*2060*/  IMAD.IADD R53, R80, 0x1, R81.reuse ;  /* 0x0000000150357824 */ /* 0x104fe400078e0251 */
[----:B------:R-:W-:Y:S02]  /*2070*/  VIADD R24, R79, 0x2 ;  /* 0x000000024f187836 */ /* 0x000fe40000000000 */
[C---:B------:R-:W-:Y:S01]  /*2080*/  VIADD R27, R53.reuse, 0x2 ;  /* 0x00000002351b7836 */ /* 0x040fe20000000000 */
[CC--:B------:R-:W-:Y:S01]  /*2090*/  ISETP.GE.U32.AND P5, PT, R53.reuse, R64.reuse, PT ;  /* 0x000000403500720c */ /* 0x0c0fe20003fa6070 */
[-C--:B------:R-:W-:Y:S02]  /*20a0*/  IMAD R29, R24, R64.reuse, R81 ;  /* 0x00000040181d7224 */ /* 0x080fe400078e0251 */
[----:B------:R-:W-:Y:S01]  /*20b0*/  VIADD R25, R53, 0x1 ;  /* 0x0000000135197836 */ /* 0x000fe20000000000 */
[-C--:B------:R-:W-:Y:S01]  /*20c0*/  ISETP.GE.U32.AND P2, PT, R27, R64.reuse, PT ;  /* 0x000000401b00720c */ /* 0x080fe20003f46070 */
[C---:B------:R-:W-:Y:S01]  /*20d0*/  VIADD R31, R53.reuse, 0x3 ;  /* 0x00000003351f7836 */ /* 0x040fe20000000000 */
[----:B------:R-:W-:Y:S01]  /*20e0*/  IADD3 R27, P3, PT, R70, R29, RZ ;  /* 0x0000001d461b7210 */ /* 0x000fe20007f7e0ff */
[----:B------:R-:W-:Y:S01]  /*20f0*/  VIADD R55, R53, 0x4 ;  /* 0x0000000435377836 */ /* 0x000fe20000000000 */
[----:B------:R-:W-:Y:S01]  /*2100*/  ISETP.GE.U32.AND P0, PT, R25, R64, PT ;  /* 0x000000401900720c */ /* 0x000fe20003f06070 */
[----:B------:R-:W-:-:S02]  /*2110*/  VIADD R25, R29, 0x2 ;  /* 0x000000021d197836 */ /* 0x000fc40000000000 */
[----:B------:R-:W-:Y:S01]  /*2120*/  IMAD.X R30, RZ, RZ, RZ, P3 ;  /* 0x000000ffff1e7224 */ /* 0x000fe200018e06ff */
[C---:B0-----:R-:W-:Y:S02]  /*2130*/  LEA R26, P3, R27.reuse, UR6, 0x2 ;  /* 0x000000061b1a7c11 */ /* 0x041fe4000f8610ff */
[C---:B------:R-:W-:Y:S02]  /*2140*/  IADD3 R25, P4, PT, R70.reuse, R25, RZ ;  /* 0x0000001946197210 */ /* 0x040fe40007f9e0ff */
[----:B------:R-:W-:Y:S02]  /*2150*/  LEA.HI.X R27, R27, UR7, R30, 0x2, P3 ;  /* 0x000000071b1b7c11 */ /* 0x000fe400098f141e */
[-C--:B------:R-:W-:Y:S01]  /*2160*/  ISETP.GE.U32.AND P3, PT, R31, R64.reuse, PT ;  /* 0x000000401f00720c */ /* 0x080fe20003f66070 */
[----:B------:R-:W-:Y:S01]  /*2170*/  VIADD R31, R29, 0x4 ;  /* 0x000000041d1f7836 */ /* 0x000fe20000000000 */
[----:B------:R-:W-:Y:S01]  /*2180*/  LEA R24, P6, R25, UR6, 0x2 ;  /* 0x0000000619187c11 */ /* 0x000fe2000f8c10ff */
[----:B------:R-:W-:Y:S01]  /*2190*/  IMAD.X R28, RZ, RZ, RZ, P4 ;  /* 0x000000ffff1c7224 */ /* 0x000fe200020e06ff */
[-C--:B------:R-:W-:Y:S01]  /*21a0*/  ISETP.GE.U32.AND P4, PT, R55, R64.reuse, PT ;  /* 0x000000403700720c */ /* 0x080fe20003f86070 */
[----:B------:R-:W-:Y:S01]  /*21b0*/  VIADD R55, R53, 0x5 ;  /* 0x0000000535377836 */ /* 0x000fe20000000000 */
[----:B------:R-:W-:Y:S01]  /*21c0*/  @!P0 STG.E desc[UR8][R26.64+0x4], R46 ;  /* 0x0000042e1a008986 */ /* 0x000fe2000c101908 */
[C---:B------:R-:W-:Y:S01]  /*21d0*/  IADD3 R31, P0, PT, R70.reuse, R31, RZ ;  /* 0x0000001f461f7210 */ /* 0x040fe20007f1e0ff */
[----:B------:R-:W-:Y:S01]  /*21e0*/  VIADD R29, R29, 0x6 ;  /* 0x000000061d1d7836 */ /* 0x000fe20000000000 */
[----:B------:R-:W-:Y:S01]  /*21f0*/  LEA.HI.X R25, R25, UR7, R28, 0x2, P6 ;  /* 0x0000000719197c11 */ /* 0x000fe2000b0f141c */
[----:B------:R0:W-:Y:S01]  /*2200*/  @!P5 STG.E desc[UR8][R26.64], R51 ;  /* 0x000000331a00d986 */ /* 0x0001e2000c101908 */
[-C--:B------:R-:W-:Y:S01]  /*2210*/  ISETP.GE.U32.AND P5, PT, R55, R64.reuse, PT ;  /* 0x000000403700720c */ /* 0x080fe20003fa6070 */
[----:B------:R-:W-:Y:S01]  /*2220*/  VIADD R55, R53, 0x6 ;  /* 0x0000000635377836 */ /* 0x000fe20000000000 */
[----:B------:R-:W-:Y:S01]  /*2230*/  LEA R28, P6, R31, UR6, 0x2 ;  /* 0x000000061f1c7c11 */ /* 0x000fe2000f8c10ff */
[----:B------:R-:W-:Y:S01]  /*2240*/  IMAD.X R48, RZ, RZ, RZ, P0 ;  /* 0x000000ffff307224 */ /* 0x000fe200000e06ff */
[----:B------:R-:W-:Y:S01]  /*2250*/  IADD3 R30, P0, PT, R70, R29, RZ ;  /* 0x0000001d461e7210 */ /* 0x000fe20007f1e0ff */
[----:B------:R-:W-:Y:S01]  /*2260*/  VIADD R53, R53, 0x7 ;  /* 0x0000000735357836 */ /* 0x000fe20000000000 */
[----:B------:R1:W-:Y:S01]  /*2270*/  @!P2 STG.E desc[UR8][R24.64], R49 ;  /* 0x000000311800a986 */ /* 0x0003e2000c101908 */
[----:B------:R-:W-:-:S02]  /*2280*/  ISETP.GE.U32.AND P2, PT, R55, R64, PT ;  /* 0x000000403700720c */ /* 0x000fc40003f46070 */
[----:B------:R-:W-:Y:S01]  /*2290*/  LEA.HI.X R29, R31, UR7, R48, 0x2, P6 ;  /* 0x000000071f1d7c11 */ /* 0x000fe2000b0f1430 */
[----:B------:R1:W-:Y:S01]  /*22a0*/  @!P3 STG.E desc[UR8][R24.64+0x4], R44 ;  /* 0x0000042c1800b986 */ /* 0x0003e2000c101908 */
[----:B------:R-:W-:Y:S01]  /*22b0*/  ISETP.GE.U32.AND P6, PT, R53, R64, PT ;  /* 0x000000403500720c */ /* 0x000fe20003fc6070 */
[----:B0-----:R-:W-:Y:S01]  /*22c0*/  IMAD.X R27, RZ, RZ, RZ, P0 ;  /* 0x000000ffff1b7224 */ /* 0x001fe200000e06ff */
[C---:B------:R-:W-:Y:S01]  /*22d0*/  LEA R26, P0, R30.reuse, UR6, 0x2 ;  /* 0x000000061e1a7c11 */ /* 0x040fe2000f8010ff */
[----:B------:R1:W-:Y:S03]  /*22e0*/  @!P4 STG.E desc[UR8][R28.64], R47 ;  /* 0x0000002f1c00c986 */ /* 0x0003e6000c101908 */
[----:B------:R-:W-:Y:S01]  /*22f0*/  LEA.HI.X R27, R30, UR7, R27, 0x2, P0 ;  /* 0x000000071e1b7c11 */ /* 0x000fe200080f141b */
[----:B------:R1:W-:Y:S04]  /*2300*/  @!P5 STG.E desc[UR8][R28.64+0x4], R42 ;  /* 0x0000042a1c00d986 */ /* 0x0003e8000c101908 */
[----:B------:R1:W-:Y:S04]  /*2310*/  @!P2 STG.E desc[UR8][R26.64], R45 ;  /* 0x0000002d1a00a986 */ /* 0x0003e8000c101908 */
[----:B------:R1:W-:Y:S02]  /*2320*/  @!P6 STG.E desc[UR8][R26.64+0x4], R40 ;  /* 0x000004281a00e986 */ /* 0x0003e4000c101908 */
.L_x_8:
[----:B------:R-:W-:Y:S05]  /*2330*/  BSYNC.RECONVERGENT B0 ;  /* 0x0000000000007941 */ /* 0x000fea0003800200 */
.L_x_7:
[----:B------:R-:W-:Y:S04]  /*2340*/  BSSY.RECONVERGENT B0, `(.L_x_9) ;  /* 0x0000065000007945 */ /* 0x000fe80003800200 */
[----:B------:R-:W-:Y:S05]  /*2350*/  @P1 BRA `(.L_x_10) ;  /* 0x00000004008c1947 */ /* 0x000fea0003800000 */
[----:B-12---:R-:W-:Y:S01]  /*2360*/  IMAD.IADD R29, R80, 0x1, R81 ;  /* 0x00000001501d7824 */ /* 0x006fe200078e0251 */
[----:B------:R-:W-:Y:S01]  /*2370*/  BSSY.RECONVERGENT B1, `(.L_x_11) ;  /* 0x0000021000017945 */ /* 0x000fe20003800200 */
[----:B------:R-:W-:Y:S02]  /*2380*/  VIADD R26, R79, 0x3 ;  /* 0x000000034f1a7836 */ /* 0x000fe40000000000 */
[C---:B------:R-:W-:Y:S01]  /*2390*/  VIADD R31, R29.reuse, 0x1 ;  /* 0x000000011d1f7836 */ /* 0x040fe20000000000 */
[C---:B------:R-:W-:Y:S01]  /*23a0*/  ISETP.GE.U32.AND P6, PT, R29.reuse, R64, PT ;  /* 0x000000401d00720c */ /* 0x040fe20003fc6070 */
[----:B------:R-:W-:-:S03]  /*23b0*/  VIADD R45, R29, 0x2 ;  /* 0x000000021d2d7836 */ /* 0x000fc60000000000 */
[-C--:B------:R-:W-:Y:S01]  /*23c0*/  ISETP.GE.U32.AND P5, PT, R31, R64.reuse, PT ;  /* 0x000000401f00720c */ /* 0x080fe20003fa6070 */
[----:B------:R-:W-:Y:S01]  /*23d0*/  VIADD R31, R29, 0x3 ;  /* 0x000000031d1f7836 */ /* 0x000fe20000000000 */
[----:B------:R-:W-:Y:S01]  /*23e0*/  ISETP.GE.U32.AND P4, PT, R45, R64, PT ;  /* 0x000000402d00720c */ /* 0x000fe20003f86070 */
[----:B------:R-:W-:-:S03]  /*23f0*/  VIADD R45, R29, 0x5 ;  /* 0x000000051d2d7836 */ /* 0x000fc60000000000 */
[-C--:B------:R-:W-:Y:S01]  /*2400*/  ISETP.GE.U32.AND P3, PT, R31, R64.reuse, PT ;  /* 0x000000401f00720c */ /* 0x080fe20003f66070 */
[----:B------:R-:W-:Y:S01]  /*2410*/  VIADD R31, R29, 0x4 ;  /* 0x000000041d1f7836 */ /* 0x000fe20000000000 */
[-C--:B------:R-:W-:Y:S01]  /*2420*/  ISETP.GE.U32.AND P1, PT, R45, R64.reuse, PT ;  /* 0x000000402d00720c */ /* 0x080fe20003f26070 */
[----:B------:R-:W0:Y:S01]  /*2430*/  @!P6 LDC.64 R24, c[0x0][0x390] ;  /* 0x0000e400ff18eb82 */ /* 0x000e220000000a00 */
[-C--:B------:R-:W-:Y:S02]  /*2440*/  @!P6 IMAD R27, R26, R64.reuse, R81 ;  /* 0x000000401a1be224 */ /* 0x080fe400078e0251 */
[----:B------:R-:W-:-:S03]  /*2450*/  ISETP.GE.U32.AND P2, PT, R31, R64, PT ;  /* 0x000000401f00720c */ /* 0x000fc60003f46070 */
[----:B------:R-:W-:-:S05]  /*2460*/  @!P6 IADD3 R27, P0, PT, R70, R27, RZ ;  /* 0x0000001b461be210 */ /* 0x000fca0007f1e0ff */
[----:B------:R-:W-:Y:S01]  /*2470*/  @!P6 IMAD.X R28, RZ, RZ, RZ, P0 ;  /* 0x000000ffff1ce224 */ /* 0x000fe200000e06ff */
[----:B0-----:R-:W-:-:S04]  /*2480*/  @!P6 LEA R24, P0, R27, R24, 0x2 ;  /* 0x000000181b18e211 */ /* 0x001fc800078010ff */
[----:B------:R-:W-:Y:S01]  /*2490*/  @!P6 LEA.HI.X R25, R27, R25, R28, 0x2, P0 ;  /* 0x000000191b19e211 */ /* 0x000fe200000f141c */
[C---:B------:R-:W-:Y:S02]  /*24a0*/  VIADD R27, R29.reuse, 0x6 ;  /* 0x000000061d1b7836 */ /* 0x040fe40000000000 */
[----:B------:R-:W-:Y:S02]  /*24b0*/  VIADD R29, R29, 0x7 ;  /* 0x000000071d1d7836 */ /* 0x000fe40000000000 */
[----:B------:R0:W-:Y:S01]  /*24c0*/  @!P6 STG.E desc[UR8][R24.64], R43 ;  /* 0x0000002b1800e986 */ /* 0x0001e2000c101908 */
[-C--:B------:R-:W-:Y:S02]  /*24d0*/  ISETP.GE.U32.AND P0, PT, R27, R64.reuse, PT ;  /* 0x000000401b00720c */ /* 0x080fe40003f06070 */
[----:B------:R-:W-:Y:S01]  /*24e0*/  ISETP.GE.U32.AND P6, PT, R29, R64, PT ;  /* 0x000000401d00720c */ /* 0x000fe20003fc6070 */
[----:B------:R-:W-:-:S12]  /*24f0*/  @P5 BRA `(.L_x_12) ;  /* 0x0000000000205947 */ /* 0x000fd80003800000 */
[----:B------:R-:W1:Y:S01]  /*2500*/  LDCU.64 UR6, c[0x0][0x390] ;  /* 0x00007200ff0677ac */ /* 0x000e620008000a00 */
[----:B0-----:R-:W-:-:S04]  /*2510*/  IMAD R25, R26, R64, R81 ;  /* 0x000000401a197224 */ /* 0x001fc800078e0251 */
[----:B------:R-:W-:-:S05]  /*2520*/  VIADD R25, R25, 0x1 ;  /* 0x0000000119197836 */ /* 0x000fca0000000000 */
[----:B------:R-:W-:-:S05]  /*2530*/  IADD3 R25, P5, PT, R70, R25, RZ ;  /* 0x0000001946197210 */ /* 0x000fca0007fbe0ff */
[----:B------:R-:W-:Y:S01]  /*2540*/  IMAD.X R28, RZ, RZ, RZ, P5 ;  /* 0x000000ffff1c7224 */ /* 0x000fe200028e06ff */
[----:B-1----:R-:W-:-:S04]  /*2550*/  LEA R24, P5, R25, UR6, 0x2 ;  /* 0x0000000619187c11 */ /* 0x002fc8000f8a10ff */
[----:B------:R-:W-:-:S05]  /*2560*/  LEA.HI.X R25, R25, UR7, R28, 0x2, P5 ;  /* 0x0000000719197c11 */ /* 0x000fca000a8f141c */
[----:B------:R1:W-:Y:S04]  /*2570*/  STG.E desc[UR8][R24.64], R38 ;  /* 0x0000002618007986 */ /* 0x0003e8000c101908 */
.L_x_12:
[----:B------:R-:W-:Y:S05]  /*2580*/  BSYNC.RECONVERGENT B1 ;  /* 0x0000000000017941 */ /* 0x000fea0003800200 */
.L_x_11:
[----:B------:R-:W-:Y:S04]  /*2590*/  BSSY.RECONVERGENT B1, `(.L_x_13) ;  /* 0x000000a000017945 */ /* 0x000fe80003800200 */
[----:B------:R-:W-:Y:S05]  /*25a0*/  @P4 BRA `(.L_x_14) ;  /* 0x0000000000204947 */ /* 0x000fea0003800000 */
[----:B------:R-:W2:Y:S01]  /*25b0*/  LDCU.64 UR6, c[0x0][0x390] ;  /* 0x00007200ff0677ac */ /* 0x000ea20008000a00 */
[----:B01----:R-:W-:-:S04]  /*25c0*/  IMAD R25, R26, R64, R81 ;  /* 0x000000401a197224 */ /* 0x003fc800078e0251 */
[----:B------:R-:W-:-:S05]  /*25d0*/  VIADD R25, R25, 0x2 ;  /* 0x0000000219197836 */ /* 0x000fca0000000000 */
[----:B------:R-:W-:-:S05]  /*25e0*/  IADD3 R25, P4, PT, R70, R25, RZ ;  /* 0x0000001946197210 */ /* 0x000fca0007f9e0ff */
[----:B------:R-:W-:Y:S01]  /*25f0*/  IMAD.X R28, RZ, RZ, RZ, P4 ;  /* 0x000000ffff1c7224 */ /* 0x000fe200020e06ff */
[----:B--2---:R-:W-:-:S04]  /*2600*/  LEA R24, P4, R25, UR6, 0x2 ;  /* 0x0000000619187c11 */ /* 0x004fc8000f8810ff */
[----:B------:R-:W-:-:S05]  /*2610*/  LEA.HI.X R25, R25, UR7, R28, 0x2, P4 ;  /* 0x0000000719197c11 */ /* 0x000fca000a0f141c */
[----:B------:R2:W-:Y:S04]  /*2620*/  STG.E desc[UR8][R24.64], R41 ;  /* 0x0000002918007986 */ /* 0x0005e8000c101908 */
.L_x_14:
[----:B------:R-:W-:Y:S05]  /*2630*/  BSYNC.RECONVERGENT B1 ;  /* 0x0000000000017941 */ /* 0x000fea0003800200 */
.L_x_13:
[----:B------:R-:W-:Y:S04]  /*2640*/  BSSY.RECONVERGENT B1, `(.L_x_15) ;  /* 0x000000a000017945 */ /* 0x000fe80003800200 */
[----:B------:R-:W-:Y:S05]  /*2650*/  @P3 BRA `(.L_x_16) ;  /* 0x0000000000203947 */ /* 0x000fea0003800000 */
[----:B------:R-:W3:Y:S01]  /*2660*/  LDCU.64 UR6, c[0x0][0x390] ;  /* 0x00007200ff0677ac */ /* 0x000ee20008000a00 */
[----:B012---:R-:W-:-:S04]  /*2670*/  IMAD R25, R26, R64, R81 ;  /* 0x000000401a197224 */ /* 0x007fc800078e0251 */
[----:B------:R-:W-:-:S05]  /*2680*/  VIADD R25, R25, 0x3 ;  /* 0x0000000319197836 */ /* 0x000fca0000000000 */
[----:B------:R-:W-:-:S05]  /*2690*/  IADD3 R25, P3, PT, R70, R25, RZ ;  /* 0x0000001946197210 */ /* 0x000fca0007f7e0ff */
[----:B------:R-:W-:Y:S01]  /*26a0*/  IMAD.X R28, RZ, RZ, RZ, P3 ;  /* 0x000000ffff1c7224 */ /* 0x000fe200018e06ff */
[----:B---3--:R-:W-:-:S04]  /*26b0*/  LEA R24, P3, R25, UR6, 0x2 ;  /* 0x0000000619187c11 */ /* 0x008fc8000f8610ff */
[----:B------:R-:W-:-:S05]  /*26c0*/  LEA.HI.X R25, R25, UR7, R28, 0x2, P3 ;  /* 0x0000000719197c11 */ /* 0x000fca00098f141c */
[----:B------:R3:W-:Y:S04]  /*26d0*/  STG.E desc[UR8][R24.64], R36 ;  /* 0x0000002418007986 */ /* 0x0007e8000c101908 */
.L_x_16:
[----:B------:R-:W-:Y:S05]  /*26e0*/  BSYNC.RECONVERGENT B1 ;  /* 0x0000000000017941 */ /* 0x000fea0003800200 */
.L_x_15:
[----:B------:R-:W-:Y:S04]  /*26f0*/  BSSY.RECONVERGENT B1, `(.L_x_17) ;  /* 0x000000a000017945 */ /* 0x000fe80003800200 */
[----:B------:R-:W-:Y:S05]  /*2700*/  @P2 BRA `(.L_x_18) ;  /* 0x0000000000202947 */ /* 0x000fea0003800000 */
[----:B------:R-:W4:Y:S01]  /*2710*/  LDCU.64 UR6, c[0x0][0x390] ;  /* 0x00007200ff0677ac */ /* 0x000f220008000a00 */
[----:B0123--:R-:W-:-:S04]  /*2720*/  IMAD R25, R26, R64, R81 ;  /* 0x000000401a197224 */ /* 0x00ffc800078e0251 */
[----:B------:R-:W-:-:S05]  /*2730*/  VIADD R25, R25, 0x4 ;  /* 0x0000000419197836 */ /* 0x000fca0000000000 */
[----:B------:R-:W-:-:S05]  /*2740*/  IADD3 R25, P2, PT, R70, R25, RZ ;  /* 0x0000001946197210 */ /* 0x000fca0007f5e0ff */
[----:B------:R-:W-:Y:S01]  /*2750*/  IMAD.X R28, RZ, RZ, RZ, P2 ;  /* 0x000000ffff1c7224 */ /* 0x000fe200010e06ff */
[----:B----4-:R-:W-:-:S04]  /*2760*/  LEA R24, P2, R25, UR6, 0x2 ;  /* 0x0000000619187c11 */ /* 0x010fc8000f8410ff */
[----:B------:R-:W-:-:S05]  /*2770*/  LEA.HI.X R25, R25, UR7, R28, 0x2, P2 ;  /* 0x0000000719197c11 */ /* 0x000fca00090f141c */
[----:B------:R4:W-:Y:S04]  /*2780*/  STG.E desc[UR8][R24.64], R39 ;  /* 0x0000002718007986 */ /* 0x0009e8000c101908 */
.L_x_18:
[----:B------:R-:W-:Y:S05]  /*2790*/  BSYNC.RECONVERGENT B1 ;  /* 0x0000000000017941 */ /* 0x000fea0003800200 */
.L_x_17:
[----:B------:R-:W-:Y:S04]  /*27a0*/  BSSY.RECONVERGENT B1, `(.L_x_19) ;  /* 0x000000a000017945 */ /* 0x000fe80003800200 */
[----:B------:R-:W-:Y:S05]  /*27b0*/  @P1 BRA `(.L_x_20) ;  /* 0x0000000000201947 */ /* 0x000fea0003800000 */
[----:B------:R-:W5:Y:S01]  /*27c0*/  LDCU.64 UR6, c[0x0][0x390] ;  /* 0x00007200ff0677ac */ /* 0x000f620008000a00 */
[----:B01234-:R-:W-:-:S04]  /*27d0*/  IMAD R25, R26, R64, R81 ;  /* 0x000000401a197224 */ /* 0x01ffc800078e0251 */
[----:B------:R-:W-:-:S05]  /*27e0*/  VIADD R25, R25, 0x5 ;  /* 0x0000000519197836 */ /* 0x000fca0000000000 */
[----:B------:R-:W-:-:S05]  /*27f0*/  IADD3 R25, P1, PT, R70, R25, RZ ;  /* 0x0000001946197210 */ /* 0x000fca0007f3e0ff */
[----:B------:R-:W-:Y:S01]  /*2800*/  IMAD.X R28, RZ, RZ, RZ, P1 ;  /* 0x000000ffff1c7224 */ /* 0x000fe200008e06ff */
[----:B-----5:R-:W-:-:S04]  /*2810*/  LEA R24, P1, R25, UR6, 0x2 ;  /* 0x0000000619187c11 */ /* 0x020fc8000f8210ff */
[----:B------:R-:W-:-:S05]  /*2820*/  LEA.HI.X R25, R25, UR7, R28, 0x2, P1 ;  /* 0x0000000719197c11 */ /* 0x000fca00088f141c */
[----:B------:R0:W-:Y:S04]  /*2830*/  STG.E desc[UR8][R24.64], R34 ;  /* 0x0000002218007986 */ /* 0x0001e8000c101908 */
.L_x_20:
[----:B------:R-:W-:Y:S05]  /*2840*/  BSYNC.RECONVERGENT B1 ;  /* 0x0000000000017941 */ /* 0x000fea0003800200 */
.L_x_19:
        /* <DEDUP_REMOVED lines=10> */
.L_x_22:
[----:B------:R-:W-:Y:S05]  /*28f0*/  BSYNC.RECONVERGENT B1 ;  /* 0x0000000000017941 */ /* 0x000fea0003800200 */
.L_x_21:
        /* <DEDUP_REMOVED lines=9> */
.L_x_10:
[----:B------:R-:W-:Y:S05]  /*2990*/  BSYNC.RECONVERGENT B0 ;  /* 0x0000000000007941 */ /* 0x000fea0003800200 */
.L_x_9:
[C---:B01234-:R-:W-:Y:S01]  /*29a0*/  VIADD R24, R78.reuse, 0x4 ;  /* 0x000000044e187836 */ /* 0x05ffe20000000000 */
[----:B------:R-:W-:Y:S01]  /*29b0*/  BSSY.RECONVERGENT B0, `(.L_x_23) ;  /* 0x0000029000007945 */ /* 0x000fe20003800200 */
[----:B------:R-:W-:-:S03]  /*29c0*/  VIADD R25, R78, 0x5 ;  /* 0x000000054e197836 */ /* 0x000fc60000000000 */
[----:B------:R-:W-:Y:S02]  /*29d0*/  ISETP.GE.U32.AND P1, PT, R24, UR5, PT ;  /* 0x0000000518007c0c */ /* 0x000fe4000bf26070 */
[----:B------:R-:W-:-:S11]  /*29e0*/  ISETP.GE.U32.AND P0, PT, R25, UR5, PT ;  /* 0x0000000519007c0c */ /* 0x000fd6000bf06070 */
[----:B------:R-:W-:Y:S05]  /*29f0*/  @P1 BRA `(.L_x_24) ;  /* 0x0000000000901947 */ /* 0x000fea0003800000 */
[----:B------:R-:W0:Y:S01]  /*2a00*/  LDCU.64 UR6, c[0x0][0x390] ;  /* 0x00007200ff0677ac */ /* 0x000e220008000a00 */
[----:B------:R-:W-:Y:S02]  /*2a10*/  VIADD R24, R79, 0x4 ;  /* 0x000000044f187836 */ /* 0x000fe40000000000 */
[--C-:B------:R-:W-:Y:S02]  /*2a20*/  IMAD.IADD R29, R80, 0x1, R81.reuse ;  /* 0x00000001501d7824 */ /* 0x100fe400078e0251 */
[-C--:B------:R-:W-:Y:S02]  /*2a30*/  IMAD R27, R24, R64.reuse, R81 ;  /* 0x00000040181b7224 */ /* 0x080fe400078e0251 */
[C---:B------:R-:W-:Y:S01]  /*2a40*/  VIADD R31, R29.reuse, 0x1 ;  /* 0x000000011d1f7836 */ /* 0x040fe20000000000 */
[CC--:B------:R-:W-:Y:S01]  /*2a50*/  ISETP.GE.U32.AND P5, PT, R29.reuse, R64.reuse, PT ;  /* 0x000000401d00720c */ /* 0x0c0fe20003fa6070 */
[----:B------:R-:W-:Y:S01]  /*2a60*/  VIADD R37, R29, 0x2 ;  /* 0x000000021d257836 */ /* 0x000fe20000000000 */
[----:B------:R-:W-:Y:S01]  /*2a70*/  IADD3 R25, P1, PT, R70, R27, RZ ;  /* 0x0000001b46197210 */ /* 0x000fe20007f3e0ff */
[----:B------:R-:W-:Y:S01]  /*2a80*/  VIADD R27, R27, 0x4 ;  /* 0x000000041b1b7836 */ /* 0x000fe20000000000 */
[----:B------:R-:W-:Y:S01]  /*2a90*/  ISETP.GE.U32.AND P6, PT, R31, R64, PT ;  /* 0x000000401f00720c */ /* 0x000fe20003fc6070 */
[----:B------:R-:W-:-:S02]  /*2aa0*/  VIADD R31, R29, 0x3 ;  /* 0x000000031d1f7836 */ /* 0x000fc40000000000 */
[----:B------:R-:W-:Y:S01]  /*2ab0*/  IMAD.X R26, RZ, RZ, RZ, P1 ;  /* 0x000000ffff1a7224 */ /* 0x000fe200008e06ff */
[----:B------:R-:W-:Y:S01]  /*2ac0*/  ISETP.GE.U32.AND P1, PT, R37, R64, PT ;  /* 0x000000402500720c */ /* 0x000fe20003f26070 */
[----:B------:R-:W-:Y:S01]  /*2ad0*/  VIADD R37, R29, 0x4 ;  /* 0x000000041d257836 */ /* 0x000fe20000000000 */
[----:B0-----:R-:W-:Y:S01]  /*2ae0*/  LEA R24, P2, R25, UR6, 0x2 ;  /* 0x0000000619187c11 */ /* 0x001fe2000f8410ff */
[----:B------:R-:W-:-:S03]  /*2af0*/  VIADD R39, R29, 0x5 ;  /* 0x000000051d277836 */ /* 0x000fc60000000000 */
[----:B------:R-:W-:Y:S02]  /*2b00*/  LEA.HI.X R25, R25, UR7, R26, 0x2, P2 ;  /* 0x0000000719197c11 */ /* 0x000fe400090f141a */
[-C--:B------:R-:W-:Y:S01]  /*2b10*/  ISETP.GE.U32.AND P2, PT, R31, R64.reuse, PT ;  /* 0x000000401f00720c */ /* 0x080fe20003f46070 */
[----:B------:R-:W-:Y:S01]  /*2b20*/  VIADD R31, R29, 0x6 ;  /* 0x000000061d1f7836 */ /* 0x000fe20000000000 */
[-C--:B------:R-:W-:Y:S01]  /*2b30*/  ISETP.GE.U32.AND P3, PT, R37, R64.reuse, PT ;  /* 0x000000402500720c */ /* 0x080fe20003f66070 */
[----:B------:R-:W-:Y:S01]  /*2b40*/  VIADD R29, R29, 0x7 ;  /* 0x000000071d1d7836 */ /* 0x000fe20000000000 */
[----:B------:R0:W-:Y:S01]  /*2b50*/  @!P6 STG.E desc[UR8][R24.64+0x4], R22 ;  /* 0x000004161800e986 */ /* 0x0001e2000c101908 */
[----:B------:R-:W-:Y:S02]  /*2b60*/  IADD3 R27, P6, PT, R70, R27, RZ ;  /* 0x0000001b461b7210 */ /* 0x000fe40007fde0ff */
[-C--:B------:R-:W-:Y:S01]  /*2b70*/  ISETP.GE.U32.AND P4, PT, R39, R64.reuse, PT ;  /* 0x000000402700720c */ /* 0x080fe20003f86070 */
[----:B------:R0:W-:Y:S01]  /*2b80*/  @!P5 STG.E desc[UR8][R24.64], R35 ;  /* 0x000000231800d986 */ /* 0x0001e2000c101908 */
[-C--:B------:R-:W-:Y:S01]  /*2b90*/  ISETP.GE.U32.AND P5, PT, R31, R64.reuse, PT ;  /* 0x000000401f00720c */ /* 0x080fe20003fa6070 */
[----:B------:R-:W-:Y:S01]  /*2ba0*/  IMAD.X R28, RZ, RZ, RZ, P6 ;  /* 0x000000ffff1c7224 */ /* 0x000fe200030e06ff */
[----:B------:R-:W-:Y:S01]  /*2bb0*/  LEA R26, P6, R27, UR6, 0x2 ;  /* 0x000000061b1a7c11 */ /* 0x000fe2000f8c10ff */
[----:B------:R0:W-:Y:S01]  /*2bc0*/  @!P1 STG.E desc[UR8][R24.64+0x8], R33 ;  /* 0x0000082118009986 */ /* 0x0001e2000c101908 */
[----:B------:R-:W-:-:S02]  /*2bd0*/  ISETP.GE.U32.AND P1, PT, R29, R64, PT ;  /* 0x000000401d00720c */ /* 0x000fc40003f26070 */
[----:B------:R-:W-:Y:S01]  /*2be0*/  LEA.HI.X R27, R27, UR7, R28, 0x2, P6 ;  /* 0x000000071b1b7c11 */ /* 0x000fe2000b0f141c */
[----:B------:R0:W-:Y:S04]  /*2bf0*/  @!P2 STG.E desc[UR8][R24.64+0xc], R20 ;  /* 0x00000c141800a986 */ /* 0x0001e8000c101908 */
[----:B------:R0:W-:Y:S04]  /*2c00*/  @!P3 STG.E desc[UR8][R26.64], R23 ;  /* 0x000000171a00b986 */ /* 0x0001e8000c101908 */
[----:B------:R0:W-:Y:S04]  /*2c10*/  @!P4 STG.E desc[UR8][R26.64+0x4], R18 ;  /* 0x000004121a00c986 */ /* 0x0001e8000c101908 */
[----:B------:R0:W-:Y:S04]  /*2c20*/  @!P5 STG.E desc[UR8][R26.64+0x8], R21 ;  /* 0x000008151a00d986 */ /* 0x0001e8000c101908 */
[----:B------:R0:W-:Y:S02]  /*2c30*/  @!P1 STG.E desc[UR8][R26.64+0xc], R16 ;  /* 0x00000c101a009986 */ /* 0x0001e4000c101908 */
.L_x_24:
[----:B------:R-:W-:Y:S05]  /*2c40*/  BSYNC.RECONVERGENT B0 ;  /* 0x0000000000007941 */ /* 0x000fea0003800200 */
.L_x_23:
[----:B------:R-:W-:Y:S04]  /*2c50*/  BSSY.RECONVERGENT B0, `(.L_x_25) ;  /* 0x0000065000007945 */ /* 0x000fe80003800200 */
[----:B------:R-:W-:Y:S05]  /*2c60*/  @P0 BRA `(.L_x_26) ;  /* 0x00000004008c0947 */ /* 0x000fea0003800000 */
[----:B0-----:R-:W-:Y:S01]  /*2c70*/  IMAD.IADD R23, R80, 0x1, R81 ;  /* 0x0000000150177824 */ /* 0x001fe200078e0251 */
        /* <DEDUP_REMOVED lines=33> */
.L_x_28:
[----:B------:R-:W-:Y:S05]  /*2e90*/  BSYNC.RECONVERGENT B1 ;  /* 0x0000000000017941 */ /* 0x000fea0003800200 */
.L_x_27:
        /* <DEDUP_REMOVED lines=10> */
.L_x_30:
[----:B------:R-:W-:Y:S05]  /*2f40*/  BSYNC.RECONVERGENT B1 ;  /* 0x0000000000017941 */ /* 0x000fea0003800200 */
.L_x_29:
[----:B------:R-:W-:Y:S04]  /*2f50*/  BSSY.RECONVERGENT B1, `(.L_x_31) ;  /* 0x000000a000017945 */ /* 0x000fe80003800200 */
[----:B------:R-:W-:Y:S05]  /*2f60*/  @P3 BRA `(.L_x_32) ;  /* 0x0000000000203947 */ /* 0x000fea0003800000 */
[----:B------:R-:W3:Y:S01]  /*2f70*/  LDCU.64 UR6, c[0x0][0x390] ;  /* 0x00007200ff0677ac */ /* 0x000ee20008000a00 */
[----:B--2---:R-:W-:-:S04]  /*2f80*/  IMAD R17, R22, R64, R81 ;  /* 0x0000004016117224 */ /* 0x004fc800078e0251 */
[----:B------:R-:W-:-:S05]  /*2f90*/  VIADD R17, R17, 0x3 ;  /* 0x0000000311117836 */ /* 0x000fca0000000000 */
[----:B------:R-:W-:-:S05]  /*2fa0*/  IADD3 R17, P3, PT, R70, R17, RZ ;  /* 0x0000001146117210 */ /* 0x000fca0007f7e0ff */
[----:B-1----:R-:W-:Y:S01]  /*2fb0*/  IMAD.X R14, RZ, RZ, RZ, P3 ;  /* 0x000000ffff0e7224 */ /* 0x002fe200018e06ff */
[----:B---3--:R-:W-:-:S04]  /*2fc0*/  LEA R16, P3, R17, UR6, 0x2 ;  /* 0x0000000611107c11 */ /* 0x008fc8000f8610ff */
[----:B------:R-:W-:-:S05]  /*2fd0*/  LEA.HI.X R17, R17, UR7, R14, 0x2, P3 ;  /* 0x0000000711117c11 */ /* 0x000fca00098f140e */
[----:B------:R3:W-:Y:S04]  /*2fe0*/  STG.E desc[UR8][R16.64], R12 ;  /* 0x0000000c10007986 */ /* 0x0007e8000c101908 */
.L_x_32:
[----:B------:R-:W-:Y:S05]  /*2ff0*/  BSYNC.RECONVERGENT B1 ;  /* 0x0000000000017941 */ /* 0x000fea0003800200 */
.L_x_31:
[----:B------:R-:W-:Y:S04]  /*3000*/  BSSY.RECONVERGENT B1, `(.L_x_33) ;  /* 0x000000a000017945 */ /* 0x000fe80003800200 */
[----:B------:R-:W-:Y:S05]  /*3010*/  @P2 BRA `(.L_x_34) ;  /* 0x0000000000202947 */ /* 0x000fea0003800000 */
[----:B------:R-:W4:Y:S01]  /*3020*/  LDCU.64 UR6, c[0x0][0x390] ;  /* 0x00007200ff0677ac */ /* 0x000f220008000a00 */
[----:B--23--:R-:W-:-:S04]  /*3030*/  IMAD R17, R22, R64, R81 ;  /* 0x0000004016117224 */ /* 0x00cfc800078e0251 */
[----:B------:R-:W-:-:S05]  /*3040*/  VIADD R17, R17, 0x4 ;  /* 0x0000000411117836 */ /* 0x000fca0000000000 */
[----:B------:R-:W-:-:S05]  /*3050*/  IADD3 R17, P2, PT, R70, R17, RZ ;  /* 0x0000001146117210 */ /* 0x000fca0007f5e0ff */
[----:B------:R-:W-:Y:S01]  /*3060*/  IMAD.X R12, RZ, RZ, RZ, P2 ;  /* 0x000000ffff0c7224 */ /* 0x000fe200010e06ff */
[----:B----4-:R-:W-:-:S04]  /*3070*/  LEA R16, P2, R17, UR6, 0x2 ;  /* 0x0000000611107c11 */ /* 0x010fc8000f8410ff */
[----:B------:R-:W-:-:S05]  /*3080*/  LEA.HI.X R17, R17, UR7, R12, 0x2, P2 ;  /* 0x0000000711117c11 */ /* 0x000fca00090f140c */
[----:B------:R4:W-:Y:S04]  /*3090*/  STG.E desc[UR8][R16.64], R15 ;  /* 0x0000000f10007986 */ /* 0x0009e8000c101908 */
.L_x_34:
[----:B------:R-:W-:Y:S05]  /*30a0*/  BSYNC.RECONVERGENT B1 ;  /* 0x0000000000017941 */ /* 0x000fea0003800200 */
.L_x_33:
[----:B------:R-:W-:Y:S04]  /*30b0*/  BSSY.RECONVERGENT B1, `(.L_x_35) ;  /* 0x000000a000017945 */ /* 0x000fe80003800200 */
[----:B------:R-:W-:Y:S05]  /*30c0*/  @P1 BRA `(.L_x_36) ;  /* 0x0000000000201947 */ /* 0x000fea0003800000 */
[----:B------:R-:W1:Y:S01]  /*30d0*/  LDCU.64 UR6, c[0x0][0x390] ;  /* 0x00007200ff0677ac */ /* 0x000e620008000a00 */
[----:B----4-:R-:W-:-:S04]  /*30e0*/  IMAD R15, R22, R64, R81 ;  /* 0x00000040160f7224 */ /* 0x010fc800078e0251 */
[----:B------:R-:W-:-:S05]  /*30f0*/  VIADD R15, R15, 0x5 ;  /* 0x000000050f0f7836 */ /* 0x000fca0000000000 */
[----:B------:R-:W-:-:S05]  /*3100*/  IADD3 R15, P1, PT, R70, R15, RZ ;  /* 0x0000000f460f7210 */ /* 0x000fca0007f3e0ff */
[----:B---3--:R-:W-:Y:S01]  /*3110*/  IMAD.X R12, RZ, RZ, RZ, P1 ;  /* 0x000000ffff0c7224 */ /* 0x008fe200008e06ff */
[----:B-1----:R-:W-:-:S04]  /*3120*/  LEA R14, P1, R15, UR6, 0x2 ;  /* 0x000000060f0e7c11 */ /* 0x002fc8000f8210ff */
[----:B------:R-:W-:-:S05]  /*3130*/  LEA.HI.X R15, R15, UR7, R12, 0x2, P1 ;  /* 0x000000070f0f7c11 */ /* 0x000fca00088f140c */
[----:B------:R1:W-:Y:S04]  /*3140*/  STG.E desc[UR8][R14.64], R10 ;  /* 0x0000000a0e007986 */ /* 0x0003e8000c101908 */
.L_x_36:
[----:B------:R-:W-:Y:S05]  /*3150*/  BSYNC.RECONVERGENT B1 ;  /* 0x0000000000017941 */ /* 0x000fea0003800200 */
.L_x_35:
[----:B------:R-:W-:Y:S04]  /*3160*/  BSSY.RECONVERGENT B1, `(.L_x_37) ;  /* 0x000000a000017945 */ /* 0x000fe80003800200 */
[----:B------:R-:W-:Y:S05]  /*3170*/  @P0 BRA `(.L_x_38) ;  /* 0x0000000000200947 */ /* 0x000fea0003800000 */
[----:B------:R-:W5:Y:S01]  /*3180*/  LDCU.64 UR6, c[0x0][0x390] ;  /* 0x00007200ff0677ac */ /* 0x000f620008000a00 */
[----:B-1--4-:R-:W-:-:S04]  /*3190*/  IMAD R15, R22, R64, R81 ;  /* 0x00000040160f7224 */ /* 0x012fc800078e0251 */
[----:B------:R-:W-:-:S05]  /*31a0*/  VIADD R15, R15, 0x6 ;  /* 0x000000060f0f7836 */ /* 0x000fca0000000000 */
[----:B------:R-:W-:-:S05]  /*31b0*/  IADD3 R15, P0, PT, R70, R15, RZ ;  /* 0x0000000f460f7210 */ /* 0x000fca0007f1e0ff */
[----:B------:R-:W-:Y:S01]  /*31c0*/  IMAD.X R10, RZ, RZ, RZ, P0 ;  /* 0x000000ffff0a7224 */ /* 0x000fe200000e06ff */
[----:B-----5:R-:W-:-:S04]  /*31d0*/  LEA R14, P0, R15, UR6, 0x2 ;  /* 0x000000060f0e7c11 */ /* 0x020fc8000f8010ff */
[----:B------:R-:W-:-:S05]  /*31e0*/  LEA.HI.X R15, R15, UR7, R10, 0x2, P0 ;  /* 0x000000070f0f7c11 */ /* 0x000fca00080f140a */
[----:B------:R1:W-:Y:S04]  /*31f0*/  STG.E desc[UR8][R14.64], R13 ;  /* 0x0000000d0e007986 */ /* 0x0003e8000c101908 */
.L_x_38:
[----:B------:R-:W-:Y:S05]  /*3200*/  BSYNC.RECONVERGENT B1 ;  /* 0x0000000000017941 */ /* 0x000fea0003800200 */
.L_x_37:
[----:B------:R-:W-:Y:S05]  /*3210*/  @P6 BRA `(.L_x_26) ;  /* 0x0000000000206947 */ /* 0x000fea0003800000 */
[----:B------:R-:W3:Y:S01]  /*3220*/  LDCU.64 UR6, c[0x0][0x390] ;  /* 0x00007200ff0677ac */ /* 0x000ee20008000a00 */
[----:B-1----:R-:W-:-:S04]  /*3230*/  IMAD R13, R22, R64, R81 ;  /* 0x00000040160d7224 */ /* 0x002fc800078e0251 */
[----:B------:R-:W-:-:S05]  /*3240*/  VIADD R13, R13, 0x7 ;  /* 0x000000070d0d7836 */ /* 0x000fca0000000000 */
[----:B------:R-:W-:-:S05]  /*3250*/  IADD3 R13, P0, PT, R70, R13, RZ ;  /* 0x0000000d460d7210 */ /* 0x000fca0007f1e0ff */
[----:B------:R-:W-:Y:S01]  /*3260*/  IMAD.X R10, RZ, RZ, RZ, P0 ;  /* 0x000000ffff0a7224 */ /* 0x000fe200000e06ff */
[----:B---3--:R-:W-:-:S04]  /*3270*/  LEA R12, P0, R13, UR6, 0x2 ;  /* 0x000000060d0c7c11 */ /* 0x008fc8000f8010ff */
[----:B------:R-:W-:-:S05]  /*3280*/  LEA.HI.X R13, R13, UR7, R10, 0x2, P0 ;  /* 0x000000070d0d7c11 */ /* 0x000fca00080f140a */
[----:B------:R1:W-:Y:S04]  /*3290*/  STG.E desc[UR8][R12.64], R8 ;  /* 0x000000080c007986 */ /* 0x0003e8000c101908 */
.L_x_26:
[----:B------:R-:W-:Y:S05]  /*32a0*/  BSYNC.RECONVERGENT B0 ;  /* 0x0000000000007941 */ /* 0x000fea0003800200 */
.L_x_25:
[C---:B-1----:R-:W-:Y:S01]  /*32b0*/  VIADD R8, R78.reuse, 0x6 ;  /* 0x000000064e087836 */ /* 0x042fe20000000000 */
[----:B------:R-:W-:Y:S01]  /*32c0*/  BSSY.RECONVERGENT B0, `(.L_x_39) ;  /* 0x0000033000007945 */ /* 0x000fe20003800200 */
[----:B------:R-:W-:-:S03]  /*32d0*/  VIADD R78, R78, 0x7 ;  /* 0x000000074e4e7836 */ /* 0x000fc60000000000 */
[----:B------:R-:W-:Y:S02]  /*32e0*/  ISETP.GE.U32.AND P1, PT, R8, UR5, PT ;  /* 0x0000000508007c0c */ /* 0x000fe4000bf26070 */
[----:B------:R-:W-:-:S11]  /*32f0*/  ISETP.GE.U32.AND P0, PT, R78, UR5, PT ;  /* 0x000000054e007c0c */ /* 0x000fd6000bf06070 */
[----:B------:R-:W-:Y:S05]  /*3300*/  @P1 BRA `(.L_x_40) ;  /* 0x0000000000b81947 */ /* 0x000fea0003800000 */
[----:B------:R-:W1:Y:S01]  /*3310*/  LDCU.64 UR6, c[0x0][0x390] ;  /* 0x00007200ff0677ac */ /* 0x000e620008000a00 */
[--C-:B0-----:R-:W-:Y:S02]  /*3320*/  IMAD.IADD R21, R80, 0x1, R81.reuse ;  /* 0x0000000150157824 */ /* 0x101fe400078e0251 */
[----:B------:R-:W-:Y:S02]  /*3330*/  VIADD R8, R79, 0x6 ;  /* 0x000000064f087836 */ /* 0x000fe40000000000 */
[C---:B------:R-:W-:Y:S01]  /*3340*/  VIADD R13, R21.reuse, 0x1 ;  /* 0x00000001150d7836 */ /* 0x040fe20000000000 */
[CC--:B------:R-:W-:Y:S01]  /*3350*/  ISETP.GE.U32.AND P5, PT, R21.reuse, R64.reuse, PT ;  /* 0x000000401500720c */ /* 0x0c0fe20003fa6070 */
[-C--:B--234-:R-:W-:Y:S02]  /*3360*/  IMAD R17, R8, R64.reuse, R81 ;  /* 0x0000004008117224 */ /* 0x09cfe400078e0251 */
[----:B------:R-:W-:Y:S01]  /*3370*/  VIADD R19, R21, 0x3 ;  /* 0x0000000315137836 */ /* 0x000fe20000000000 */
[----:B------:R-:W-:Y:S01]  /*3380*/  ISETP.GE.U32.AND P1, PT, R13, R64, PT ;  /* 0x000000400d00720c */ /* 0x000fe20003f26070 */
[----:B------:R-:W-:Y:S01]  /*3390*/  VIADD R13, R17, 0x2 ;  /* 0x00000002110d7836 */ /* 0x000fe20000000000 */
[----:B------:R-:W-:Y:S01]  /*33a0*/  IADD3 R10, P3, PT, R70, R17, RZ ;  /* 0x00000011460a7210 */ /* 0x000fe20007f7e0ff */
[----:B------:R-:W-:-:S02]  /*33b0*/  VIADD R15, R21, 0x2 ;  /* 0x00000002150f7836 */ /* 0x000fc40000000000 */
[----:B------:R-:W-:Y:S01]  /*33c0*/  VIADD R23, R21, 0x4 ;  /* 0x0000000415177836 */ /* 0x000fe20000000000 */
[----:B------:R-:W-:Y:S01]  /*33d0*/  IADD3 R8, P4, PT, R70, R13, RZ ;  /* 0x0000000d46087210 */ /* 0x000fe20007f9e0ff */
[----:B------:R-:W-:Y:S01]  /*33e0*/  IMAD.X R13, RZ, RZ, RZ, P3 ;  /* 0x000000ffff0d7224 */ /* 0x000fe200018e06ff */
[C---:B-1----:R-:W-:Y:S02]  /*33f0*/  LEA R12, P3, R10.reuse, UR6, 0x2 ;  /* 0x000000060a0c7c11 */ /* 0x042fe4000f8610ff */
[-C--:B------:R-:W-:Y:S01]  /*3400*/  ISETP.GE.U32.AND P2, PT, R15, R64.reuse, PT ;  /* 0x000000400f00720c */ /* 0x080fe20003f46070 */
[----:B------:R-:W-:Y:S01]  /*3410*/  IMAD.X R15, RZ, RZ, RZ, P4 ;  /* 0x000000ffff0f7224 */ /* 0x000fe200020e06ff */
[----:B------:R-:W-:Y:S02]  /*3420*/  LEA.HI.X R13, R10, UR7, R13, 0x2, P3 ;  /* 0x000000070a0d7c11 */ /* 0x000fe400098f140d */
[-C--:B------:R-:W-:Y:S01]  /*3430*/  ISETP.GE.U32.AND P3, PT, R19, R64.reuse, PT ;  /* 0x000000401300720c */ /* 0x080fe20003f66070 */
[----:B------:R-:W-:Y:S01]  /*3440*/  VIADD R19, R17, 0x4 ;  /* 0x0000000411137836 */ /* 0x000fe20000000000 */
[----:B------:R-:W-:Y:S01]  /*3450*/  ISETP.GE.U32.AND P4, PT, R23, R64, PT ;  /* 0x000000401700720c */ /* 0x000fe20003f86070 */
[----:B------:R-:W-:Y:S01]  /*3460*/  VIADD R23, R21, 0x5 ;  /* 0x0000000515177836 */ /* 0x000fe20000000000 */
[----:B------:R-:W-:Y:S01]  /*3470*/  @!P1 STG.E desc[UR8][R12.64+0x4], R6 ;  /* 0x000004060c009986 */ /* 0x000fe2000c101908 */
[----:B------:R-:W-:Y:S01]  /*3480*/  LEA R14, P6, R8, UR6, 0x2 ;  /* 0x00000006080e7c11 */ /* 0x000fe2000f8c10ff */
[----:B------:R-:W-:Y:S01]  /*3490*/  VIADD R17, R17, 0x6 ;  /* 0x0000000611117836 */ /* 0x000fe20000000000 */
[----:B------:R-:W-:Y:S01]  /*34a0*/  IADD3 R19, P1, PT, R70, R19, RZ ;  /* 0x0000001346137210 */ /* 0x000fe20007f3e0ff */
[----:B------:R0:W-:Y:S01]  /*34b0*/  @!P5 STG.E desc[UR8][R12.64], R11 ;  /* 0x0000000b0c00d986 */ /* 0x0001e2000c101908 */
[----:B------:R-:W-:-:S02]  /*34c0*/  LEA.HI.X R15, R8, UR7, R15, 0x2, P6 ;  /* 0x00000007080f7c11 */ /* 0x000fc4000b0f140f */
[-C--:B------:R-:W-:Y:S01]  /*34d0*/  ISETP.GE.U32.AND P5, PT, R23, R64.reuse, PT ;  /* 0x000000401700720c */ /* 0x080fe20003fa6070 */
[----:B------:R-:W-:Y:S01]  /*34e0*/  VIADD R23, R21, 0x6 ;  /* 0x0000000615177836 */ /* 0x000fe20000000000 */
[----:B------:R-:W-:Y:S01]  /*34f0*/  LEA R16, P6, R19, UR6, 0x2 ;  /* 0x0000000613107c11 */ /* 0x000fe2000f8c10ff */
[----:B------:R-:W-:Y:S01]  /*3500*/  IMAD.X R8, RZ, RZ, RZ, P1 ;  /* 0x000000ffff087224 */ /* 0x000fe200008e06ff */
[----:B------:R-:W-:Y:S01]  /*3510*/  IADD3 R10, P1, PT, R70, R17, RZ ;  /* 0x00000011460a7210 */ /* 0x000fe20007f3e0ff */
[----:B------:R-:W-:Y:S01]  /*3520*/  VIADD R21, R21, 0x7 ;  /* 0x0000000715157836 */ /* 0x000fe20000000000 */
[----:B------:R1:W-:Y:S01]  /*3530*/  @!P2 STG.E desc[UR8][R14.64], R9 ;  /* 0x000000090e00a986 */ /* 0x0003e2000c101908 */
[-C--:B------:R-:W-:Y:S02]  /*3540*/  ISETP.GE.U32.AND P2, PT, R23, R64.reuse, PT ;  /* 0x000000401700720c */ /* 0x080fe40003f46070 */
[----:B------:R-:W-:Y:S01]  /*3550*/  LEA.HI.X R17, R19, UR7, R8, 0x2, P6 ;  /* 0x0000000713117c11 */ /* 0x000fe2000b0f1408 */
[----:B0-----:R-:W-:Y:S01]  /*3560*/  IMAD.X R11, RZ, RZ, RZ, P1 ;  /* 0x000000ffff0b7224 */ /* 0x001fe200008e06ff */
[----:B------:R-:W-:Y:S01]  /*3570*/  ISETP.GE.U32.AND P6, PT, R21, R64, PT ;  /* 0x000000401500720c */ /* 0x000fe20003fc6070 */
[----:B------:R0:W-:Y:S01]  /*3580*/  @!P3 STG.E desc[UR8][R14.64+0x4], R4 ;  /* 0x000004040e00b986 */ /* 0x0001e2000c101908 */
[----:B------:R-:W-:-:S03]  /*3590*/  LEA R8, P1, R10, UR6, 0x2 ;  /* 0x000000060a087c11 */ /* 0x000fc6000f8210ff */
[----:B------:R0:W-:Y:S01]  /*35a0*/  @!P4 STG.E desc[UR8][R16.64], R7 ;  /* 0x000000071000c986 */ /* 0x0001e2000c101908 */
[----:B-1----:R-:W-:-:S03]  /*35b0*/  LEA.HI.X R9, R10, UR7, R11, 0x2, P1 ;  /* 0x000000070a097c11 */ /* 0x002fc600088f140b */
[----:B------:R0:W-:Y:S04]  /*35c0*/  @!P5 STG.E desc[UR8][R16.64+0x4], R2 ;  /* 0x000004021000d986 */ /* 0x0001e8000c101908 */
[----:B------:R0:W-:Y:S04]  /*35d0*/  @!P2 STG.E desc[UR8][R8.64], R5 ;  /* 0x000000050800a986 */ /* 0x0001e8000c101908 */
[----:B------:R0:W-:Y:S02]  /*35e0*/  @!P6 STG.E desc[UR8][R8.64+0x4], R0 ;  /* 0x000004000800e986 */ /* 0x0001e4000c101908 */
.L_x_40:
[----:B------:R-:W-:Y:S05]  /*35f0*/  BSYNC.RECONVERGENT B0 ;  /* 0x0000000000007941 */ /* 0x000fea0003800200 */
.L_x_39:
[----:B------:R-:W-:Y:S05]  /*3600*/  @P0 EXIT ;  /* 0x000000000000094d */ /* 0x000fea0003800000 */
        /* <DEDUP_REMOVED lines=34> */
.L_x_42:
[----:B------:R-:W-:Y:S05]  /*3830*/  BSYNC.RECONVERGENT B0 ;  /* 0x0000000000007941 */ /* 0x000fea0003800200 */
.L_x_41:
[----:B------:R-:W-:Y:S04]  /*3840*/  BSSY.RECONVERGENT B0, `(.L_x_43) ;  /* 0x000000a000007945 */ /* 0x000fe80003800200 */
[----:B------:R-:W-:Y:S05]  /*3850*/  @P4 BRA `(.L_x_44) ;  /* 0x0000000000204947 */ /* 0x000fea0003800000 */
[----:B------:R-:W5:Y:S01]  /*3860*/  LDCU.64 UR4, c[0x0][0x390] ;  /* 0x00007200ff0477ac */ /* 0x000f620008000a00 */
[----:B01----:R-:W-:-:S04]  /*3870*/  IMAD R3, R79, R64, R81 ;  /* 0x000000404f037224 */ /* 0x003fc800078e0251 */
[----:B------:R-:W-:-:S05]  /*3880*/  VIADD R3, R3, 0x2 ;  /* 0x0000000203037836 */ /* 0x000fca0000000000 */
[----:B------:R-:W-:-:S05]  /*3890*/  IADD3 R3, P4, PT, R70, R3, RZ ;  /* 0x0000000346037210 */ /* 0x000fca0007f9e0ff */
[----:B------:R-:W-:Y:S01]  /*38a0*/  IMAD.X R0, RZ, RZ, RZ, P4 ;  /* 0x000000ffff007224 */ /* 0x000fe200020e06ff */
[----:B-----5:R-:W-:-:S04]  /*38b0*/  LEA R2, P4, R3, UR4, 0x2 ;  /* 0x0000000403027c11 */ /* 0x020fc8000f8810ff */
[----:B------:R-:W-:-:S05]  /*38c0*/  LEA.HI.X R3, R3, UR5, R0, 0x2, P4 ;  /* 0x0000000503037c11 */ /* 0x000fca000a0f1400 */
[----:B------:R0:W-:Y:S04]  /*38d0*/  STG.E desc[UR8][R2.64], R57 ;  /* 0x0000003902007986 */ /* 0x0001e8000c101908 */
.L_x_44:
[----:B------:R-:W-:Y:S05]  /*38e0*/  BSYNC.RECONVERGENT B0 ;  /* 0x0000000000007941 */ /* 0x000fea0003800200 */
.L_x_43:
        /* <DEDUP_REMOVED lines=10> */
.L_x_46:
[----:B------:R-:W-:Y:S05]  /*3990*/  BSYNC.RECONVERGENT B0 ;  /* 0x0000000000007941 */ /* 0x000fea0003800200 */
.L_x_45:
        /* <DEDUP_REMOVED lines=10> */
.L_x_48:
[----:B------:R-:W-:Y:S05]  /*3a40*/  BSYNC.RECONVERGENT B0 ;  /* 0x0000000000007941 */ /* 0x000fea0003800200 */
.L_x_47:
        /* <DEDUP_REMOVED lines=10> */
.L_x_50:
[----:B------:R-:W-:Y:S05]  /*3af0*/  BSYNC.RECONVERGENT B0 ;  /* 0x0000000000007941 */ /* 0x000fea0003800200 */
.L_x_49:
        /* <DEDUP_REMOVED lines=10> */
.L_x_52:
[----:B------:R-:W-:Y:S05]  /*3ba0*/  BSYNC.RECONVERGENT B0 ;  /* 0x0000000000007941 */ /* 0x000fea0003800200 */
.L_x_51:
[----:B------:R-:W-:Y:S05]  /*3bb0*/  @P6 EXIT ;  /* 0x000000000000694d */ /* 0x000fea0003800000 */
[----:B------:R-:W5:Y:S01]  /*3bc0*/  LDCU.64 UR4, c[0x0][0x390] ;  /* 0x00007200ff0477ac */ /* 0x000f620008000a00 */
[----:B01----:R-:W-:-:S04]  /*3bd0*/  IMAD R3, R79, R64, R81 ;  /* 0x000000404f037224 */ /* 0x003fc800078e0251 */
[----:B------:R-:W-:-:S05]  /*3be0*/  VIADD R3, R3, 0x7 ;  /* 0x0000000703037836 */ /* 0x000fca0000000000 */
[----:B------:R-:W-:-:S05]  /*3bf0*/  IADD3 R3, P0, PT, R70, R3, RZ ;  /* 0x0000000346037210 */ /* 0x000fca0007f1e0ff */
[----:B------:R-:W-:Y:S01]  /*3c00*/  IMAD.X R0, RZ, RZ, RZ, P0 ;  /* 0x000000ffff007224 */ /* 0x000fe200000e06ff */
[----:B-----5:R-:W-:-:S04]  /*3c10*/  LEA R2, P0, R3, UR4, 0x2 ;  /* 0x0000000403027c11 */ /* 0x020fc8000f8010ff */
[----:B------:R-:W-:-:S05]  /*3c20*/  LEA.HI.X R3, R3, UR5, R0, 0x2, P0 ;  /* 0x0000000503037c11 */ /* 0x000fca00080f1400 */
[----:B------:R-:W-:Y:S01]  /*3c30*/  STG.E desc[UR8][R2.64], R58 ;  /* 0x0000003a02007986 */ /* 0x000fe2000c101908 */
[----:B------:R-:W-:Y:S05]  /*3c40*/  EXIT ;  /* 0x000000000000794d */ /* 0x000fea0003800000 */
.L_x_53:
[----:B------:R-:W-:-:S00]  /*3c50*/  BRA `(.L_x_53) ;  /* 0xfffffffc00fc7947 */ /* 0x000fc0000383ffff */
[----:B------:R-:W-:-:S00]  /*3c60*/  NOP ;  /* 0x0000000000007918 */ /* 0x000fc00000000000 */
        /* <DEDUP_REMOVED lines=9> */
.L_x_54:


//--------------------- .nv.shared._Z22matrix_multiply_tilingPKfS0_Pfiii --------------------------
	.section	.nv.shared._Z22matrix_multiply_tilingPKfS0_Pfiii,"aw",@nobits
	.sectionflags	@""
	.align	4
.nv.shared._Z22matrix_multiply_tilingPKfS0_Pfiii:
	.zero		5120


//--------------------- .nv.shared.reserved.0     --------------------------
	.section	.nv.shared.reserved.0,"aw",@nobits
	.weak		__nv_reservedSMEM_offset_0_alias
	.size		__nv_reservedSMEM_offset_0_alias, 0, 64
	.other		__nv_reservedSMEM_offset_0_alias,@"STO_CUDA_RESERVED_SHARED STV_DEFAULT"
__nv_reservedSMEM_offset_0_alias:
	.zero		0
	.zero		64


//--------------------- .nv.constant0._Z22matrix_multiply_tilingPKfS0_Pfiii --------------------------
	.section	.nv.constant0._Z22matrix_multiply_tilingPKfS0_Pfiii,"a",@progbits
	.sectionflags	@""
	.align	4
.nv.constant0._Z22matrix_multiply_tilingPKfS0_Pfiii:
	.zero		932


//--------------------- SYMBOLS --------------------------

	.type		.nv.reservedSmem.offset0,@object
	.size		.nv.reservedSmem.offset0,0x4
	.type		.nv.reservedSmem.cap,@object
	.size		.nv.reservedSmem.cap,0x4
